	.headerflags	@"EF_CUDA_TEXMODE_UNIFIED EF_CUDA_64BIT_ADDRESS EF_CUDA_SM86 EF_CUDA_VIRTUAL_SM(EF_CUDA_SM86)"
	.elftype	@"ET_EXEC"


//--------------------- .nv.info                  --------------------------
	.section	.nv.info,"",@"SHT_CUDA_INFO"
	.align	4


	//----- nvinfo : EIATTR_REGCOUNT
	.align		4
        /*0000*/ 	.byte	0x04, 0x2f
        /*0002*/ 	.short	(.L_1 - .L_0)
	.align		4
.L_0:
        /*0004*/ 	.word	index@(triton_tem_fused_clone_mm_4)
        /*0008*/ 	.word	0x000000df


	//----- nvinfo : EIATTR_MIN_STACK_SIZE
	.align		4
.L_1:
        /*000c*/ 	.byte	0x04, 0x12
        /*000e*/ 	.short	(.L_3 - .L_2)
	.align		4
.L_2:
        /*0010*/ 	.word	index@(triton_tem_fused_clone_mm_4)
        /*0014*/ 	.word	0x00000000


	//----- nvinfo : EIATTR_FRAME_SIZE
	.align		4
.L_3:
        /*0018*/ 	.byte	0x04, 0x11
        /*001a*/ 	.short	(.L_5 - .L_4)
	.align		4
.L_4:
        /*001c*/ 	.word	index@(triton_tem_fused_clone_mm_4)
        /*0020*/ 	.word	0x00000000


	//----- nvinfo : EIATTR_MIN_STACK_SIZE
	.align		4
.L_5:
        /*0024*/ 	.byte	0x04, 0x12
        /*0026*/ 	.short	(.L_7 - .L_6)
	.align		4
.L_6:
        /*0028*/ 	.word	index@(triton_tem_fused_clone_mm_4)
        /*002c*/ 	.word	0x00000000
.L_7:


//--------------------- .nv.info.triton_tem_fused_clone_mm_4 --------------------------
	.section	.nv.info.triton_tem_fused_clone_mm_4,"",@"SHT_CUDA_INFO"
	.sectionflags	@""
	.align	4


	//----- nvinfo : EIATTR_CUDA_API_VERSION
	.align		4
        /*0000*/ 	.byte	0x04, 0x37
        /*0002*/ 	.short	(.L_9 - .L_8)
.L_8:
        /*0004*/ 	.word	0x0000007c


	//----- nvinfo : EIATTR_SW2861232_WAR
	.align		4
.L_9:
        /*0008*/ 	.byte	0x01, 0x35
	.zero		2


	//----- nvinfo : EIATTR_PARAM_CBANK
	.align		4
        /*000c*/ 	.byte	0x04, 0x0a
        /*000e*/ 	.short	(.L_11 - .L_10)
	.align		4
.L_10:
        /*0010*/ 	.word	index@(.nv.constant0.triton_tem_fused_clone_mm_4)
        /*0014*/ 	.short	0x0160
        /*0016*/ 	.short	0x0020


	//----- nvinfo : EIATTR_CBANK_PARAM_SIZE
	.align		4
.L_11:
        /*0018*/ 	.byte	0x03, 0x19
        /*001a*/ 	.short	0x0020


	//----- nvinfo : EIATTR_KPARAM_INFO
	.align		4
        /*001c*/ 	.byte	0x04, 0x17
        /*001e*/ 	.short	(.L_13 - .L_12)
.L_12:
        /*0020*/ 	.word	0x00000000
        /*0024*/ 	.short	0x0003
        /*0026*/ 	.short	0x0018
        /*0028*/ 	.byte	0x00, 0xf4, 0x21, 0x00


	//----- nvinfo : EIATTR_KPARAM_INFO
	.align		4
.L_13:
        /*002c*/ 	.byte	0x04, 0x17
        /*002e*/ 	.short	(.L_15 - .L_14)
.L_14:
        /*0030*/ 	.word	0x00000000
        /*0034*/ 	.short	0x0002
        /*0036*/ 	.short	0x0010
        /*0038*/ 	.byte	0x00, 0xf4, 0x21, 0x00


	//----- nvinfo : EIATTR_KPARAM_INFO
	.align		4
.L_15:
        /*003c*/ 	.byte	0x04, 0x17
        /*003e*/ 	.short	(.L_17 - .L_16)
.L_16:
        /*0040*/ 	.word	0x00000000
        /*0044*/ 	.short	0x0001
        /*0046*/ 	.short	0x0008
        /*0048*/ 	.byte	0x00, 0xf4, 0x21, 0x00


	//----- nvinfo : EIATTR_KPARAM_INFO
	.align		4
.L_17:
        /*004c*/ 	.byte	0x04, 0x17
        /*004e*/ 	.short	(.L_19 - .L_18)
.L_18:
        /*0050*/ 	.word	0x00000000
        /*0054*/ 	.short	0x0000
        /*0056*/ 	.short	0x0000
        /*0058*/ 	.byte	0x00, 0xf4, 0x21, 0x00


	//----- nvinfo : EIATTR_MAXREG_COUNT
	.align		4
.L_19:
        /*005c*/ 	.byte	0x03, 0x1b
        /*005e*/ 	.short	0x00ff


	//----- nvinfo : EIATTR_EXIT_INSTR_OFFSETS
	.align		4
        /*0060*/ 	.byte	0x04, 0x1c
        /*0062*/ 	.short	(.L_21 - .L_20)


	//   ....[0]....
.L_20:
        /*0064*/ 	.word	0x000033d0


	//   ....[1]....
        /*0068*/ 	.word	0x00003420


	//----- nvinfo : EIATTR_REQNTID
	.align		4
.L_21:
        /*006c*/ 	.byte	0x04, 0x10
        /*006e*/ 	.short	(.L_23 - .L_22)
.L_22:
        /*0070*/ 	.word	0x00000080
        /*0074*/ 	.word	0x00000001
        /*0078*/ 	.word	0x00000001
.L_23:


//--------------------- .nv.callgraph             --------------------------
	.section	.nv.callgraph,"",@"SHT_CUDA_CALLGRAPH"
	.align	4
	.sectionentsize	8
	.align		4
        /*0000*/ 	.word	0x00000000
	.align		4
        /*0004*/ 	.word	0xffffffff
	.align		4
        /*0008*/ 	.word	0x00000000
	.align		4
        /*000c*/ 	.word	0xfffffffe
	.align		4
        /*0010*/ 	.word	0x00000000
	.align		4
        /*0014*/ 	.word	0xfffffffd
	.align		4
        /*0018*/ 	.word	0x00000000
	.align		4
        /*001c*/ 	.word	0xfffffffc


//--------------------- .nv.rel.action            --------------------------
	.section	.nv.rel.action,"",@"SHT_CUDA_RELOCINFO"
	.align	8
	.sectionentsize	8
        /*0000*/ 	.byte	0x73, 0x00, 0x00, 0x00, 0x00, 0x00, 0x00, 0x00, 0x00, 0x00, 0x00, 0x11, 0x25, 0x00, 0x05, 0x36


//--------------------- .nv.constant0.triton_tem_fused_clone_mm_4 --------------------------
	.section	.nv.constant0.triton_tem_fused_clone_mm_4,"a",@progbits
	.sectionflags	@""
	.align	4
.nv.constant0.triton_tem_fused_clone_mm_4:
	.zero		384


//--------------------- .text.triton_tem_fused_clone_mm_4 --------------------------
	.section	.text.triton_tem_fused_clone_mm_4,"ax",@progbits
	.sectionflags	@"SHF_BARRIERS=1"
	.sectioninfo	@"SHI_REGISTERS=223"
	.align	128
        .global         triton_tem_fused_clone_mm_4
        .type           triton_tem_fused_clone_mm_4,@function
        .size           triton_tem_fused_clone_mm_4,(.L_x_2 - triton_tem_fused_clone_mm_4)
        .other          triton_tem_fused_clone_mm_4,@"STO_CUDA_ENTRY STV_DEFAULT"
triton_tem_fused_clone_mm_4:
.text.triton_tem_fused_clone_mm_4:
[----:B------:R-:W-:Y:S02]  /*0000*/  IMAD.MOV.U32 R1, RZ, RZ, c[0x0][0x28] ;  /* 0x00000a00ff017624 */ /* 0x000fe400078e00ff */
[----:B------:R-:W1:Y:S01]  /*0010*/  S2R R7, SR_CTAID.X ;  /* 0x0000000000077919 */ /* 0x000e620000002500 */
[----:B------:R-:W-:Y:S01]  /*0020*/  IMAD.MOV.U32 R3, RZ, RZ, -0x8 ;  /* 0xfffffff8ff037424 */ /* 0x000fe200078e00ff */
[----:B------:R-:W-:Y:S01]  /*0030*/  ULDC.64 UR6, c[0x0][0x118] ;  /* 0x0000460000067ab9 */ /* 0x000fe20000000a00 */
[----:B------:R-:W-:Y:S01]  /*0040*/  IMAD.MOV.U32 R195, RZ, RZ, 0x2 ;  /* 0x00000002ffc37424 */ /* 0x000fe200078e00ff */
[----:B------:R-:W2:Y:S01]  /*0050*/  S2R R200, SR_TID.X ;  /* 0x0000000000c87919 */ /* 0x000ea20000002100 */
[----:B------:R-:W-:Y:S01]  /*0060*/  IMAD.MOV.U32 R201, RZ, RZ, 0x1 ;  /* 0x00000001ffc97424 */ /* 0x000fe200078e00ff */
[----:B------:R-:W-:Y:S01]  /*0070*/  CS2R R196, SRZ ;  /* 0x0000000000c47805 */ /* 0x000fe2000001ff00 */
        /* <DEDUP_REMOVED lines=17> */
[----:B-1----:R-:W-:Y:S01]  /*0190*/  SHF.R.S32.HI R0, RZ, 0x1f, R7 ;  /* 0x0000001fff007819 */ /* 0x002fe20000011407 */
[----:B------:R-:W-:Y:S01]  /*01a0*/  CS2R R66, SRZ ;  /* 0x0000000000427805 */ /* 0x000fe2000001ff00 */
[C---:B------:R-:W-:Y:S01]  /*01b0*/  ISETP.GE.AND P2, PT, R7.reuse, RZ, PT ;  /* 0x000000ff0700720c */ /* 0x040fe20003f46270 */
[----:B------:R-:W-:Y:S01]  /*01c0*/  CS2R R68, SRZ ;  /* 0x0000000000447805 */ /* 0x000fe2000001ff00 */
[----:B------:R-:W-:Y:S01]  /*01d0*/  LEA.HI R0, R0, R7, RZ, 0x8 ;  /* 0x0000000700007211 */ /* 0x000fe200078f40ff */
[----:B--2---:R-:W-:Y:S01]  /*01e0*/  IMAD.SHL.U32 R217, R200, 0x8, RZ ;  /* 0x00000008c8d97824 */ /* 0x004fe200078e00ff */
[----:B------:R-:W-:Y:S01]  /*01f0*/  SHF.R.U32.HI R219, RZ, 0x2, R200 ;  /* 0x00000002ffdb7819 */ /* 0x000fe200000116c8 */
[----:B------:R-:W-:Y:S01]  /*0200*/  CS2R R70, SRZ ;  /* 0x0000000000467805 */ /* 0x000fe2000001ff00 */
[----:B------:R-:W-:Y:S01]  /*0210*/  SHF.R.S32.HI R4, RZ, 0x8, R0 ;  /* 0x00000008ff047819 */ /* 0x000fe20000011400 */
[----:B------:R-:W-:Y:S01]  /*0220*/  CS2R R72, SRZ ;  /* 0x0000000000487805 */ /* 0x000fe2000001ff00 */
[----:B------:R-:W-:Y:S01]  /*0230*/  LOP3.LUT R0, R0, 0xffffff00, RZ, 0xc0, !PT ;  /* 0xffffff0000007812 */ /* 0x000fe200078ec0ff */
[----:B------:R-:W-:Y:S01]  /*0240*/  CS2R R74, SRZ ;  /* 0x00000000004a7805 */ /* 0x000fe2000001ff00 */
[----:B------:R-:W-:Y:S01]  /*0250*/  CS2R R88, SRZ ;  /* 0x0000000000587805 */ /* 0x000fe2000001ff00 */
[----:B------:R-:W-:Y:S01]  /*0260*/  IMAD R2, R4, R3, 0x4 ;  /* 0x0000000404027424 */ /* 0x000fe200078e0203 */
[----:B------:R-:W-:Y:S01]  /*0270*/  CS2R R90, SRZ ;  /* 0x00000000005a7805 */ /* 0x000fe2000001ff00 */
[----:B------:R-:W-:Y:S01]  /*0280*/  IMAD.IADD R8, R7, 0x1, -R0 ;  /* 0x0000000107087824 */ /* 0x000fe200078e0a00 */
[----:B------:R-:W-:Y:S01]  /*0290*/  CS2R R92, SRZ ;  /* 0x00000000005c7805 */ /* 0x000fe2000001ff00 */
[----:B------:R-:W-:Y:S01]  /*02a0*/  CS2R R94, SRZ ;  /* 0x00000000005e7805 */ /* 0x000fe2000001ff00 */
[----:B------:R-:W-:Y:S01]  /*02b0*/  IMNMX R5, R2, 0x8, PT ;  /* 0x0000000802057817 */ /* 0x000fe20003800200 */
[----:B------:R-:W-:Y:S01]  /*02c0*/  CS2R R96, SRZ ;  /* 0x0000000000607805 */ /* 0x000fe2000001ff00 */
[----:B------:R-:W-:Y:S01]  /*02d0*/  CS2R R98, SRZ ;  /* 0x0000000000627805 */ /* 0x000fe2000001ff00 */
[----:B------:R-:W-:Y:S01]  /*02e0*/  CS2R R100, SRZ ;  /* 0x0000000000647805 */ /* 0x000fe2000001ff00 */
[-C--:B------:R-:W-:Y:S01]  /*02f0*/  IABS R9, R5.reuse ;  /* 0x0000000500097213 */ /* 0x080fe20000000000 */
[----:B------:R-:W-:Y:S01]  /*0300*/  CS2R R102, SRZ ;  /* 0x0000000000667805 */ /* 0x000fe2000001ff00 */
[----:B------:R-:W-:Y:S01]  /*0310*/  IABS R0, R5 ;  /* 0x0000000500007213 */ /* 0x000fe20000000000 */
[----:B------:R-:W-:Y:S01]  /*0320*/  CS2R R104, SRZ ;  /* 0x0000000000687805 */ /* 0x000fe2000001ff00 */
[----:B------:R-:W1:Y:S01]  /*0330*/  I2F.RP R6, R9 ;  /* 0x0000000900067306 */ /* 0x000e620000209400 */
        /* <DEDUP_REMOVED lines=15> */
[----:B-1----:R-:W1:Y:S01]  /*0430*/  MUFU.RCP R6, R6 ;  /* 0x0000000600067308 */ /* 0x002e620000001000 */
        /* <DEDUP_REMOVED lines=15> */
[----:B-1----:R-:W-:Y:S01]  /*0530*/  IADD3 R2, R6, 0xffffffe, RZ ;  /* 0x0ffffffe06027810 */ /* 0x002fe20007ffe0ff */
[----:B------:R-:W-:Y:S01]  /*0540*/  CS2R R166, SRZ ;  /* 0x0000000000a67805 */ /* 0x000fe2000001ff00 */
[----:B------:R-:W-:Y:S01]  /*0550*/  IABS R6, R7 ;  /* 0x0000000700067213 */ /* 0x000fe20000000000 */
[----:B------:R-:W-:Y:S01]  /*0560*/  CS2R R168, SRZ ;  /* 0x0000000000a87805 */ /* 0x000fe2000001ff00 */
[----:B------:R1:W2:Y:S01]  /*0570*/  F2I.FTZ.U32.TRUNC.NTZ R3, R2 ;  /* 0x0000000200037305 */ /* 0x0002a2000021f000 */
[----:B------:R-:W-:Y:S01]  /*0580*/  CS2R R170, SRZ ;  /* 0x0000000000aa7805 */ /* 0x000fe2000001ff00 */
[----:B------:R-:W-:Y:S01]  /*0590*/  UMOV UR4, 0xffffffff ;  /* 0xffffffff00047882 */ /* 0x000fe20000000000 */
[----:B-1----:R-:W-:-:S02]  /*05a0*/  IMAD.MOV.U32 R2, RZ, RZ, RZ ;  /* 0x000000ffff027224 */ /* 0x002fc400078e00ff */
[----:B--2---:R-:W-:-:S04]  /*05b0*/  IMAD.MOV R10, RZ, RZ, -R3 ;  /* 0x000000ffff0a7224 */ /* 0x004fc800078e0a03 */
[----:B------:R-:W-:Y:S01]  /*05c0*/  IMAD R11, R10, R9, RZ ;  /* 0x000000090a0b7224 */ /* 0x000fe200078e02ff */
[----:B------:R-:W-:Y:S02]  /*05d0*/  IABS R10, R8 ;  /* 0x00000008000a7213 */ /* 0x000fe40000000000 */
[----:B------:R-:W-:Y:S01]  /*05e0*/  LOP3.LUT R8, R8, R5, RZ, 0x3c, !PT ;  /* 0x0000000508087212 */ /* 0x000fe200078e3cff */
[----:B------:R-:W-:-:S03]  /*05f0*/  IMAD.HI.U32 R3, R3, R11, R2 ;  /* 0x0000000b03037227 */ /* 0x000fc600078e0002 */
[----:B------:R-:W-:Y:S01]  /*0600*/  ISETP.GE.AND P4, PT, R8, RZ, PT ;  /* 0x000000ff0800720c */ /* 0x000fe20003f86270 */
[----:B------:R-:W-:Y:S02]  /*0610*/  IMAD.MOV R11, RZ, RZ, -R0 ;  /* 0x000000ffff0b7224 */ /* 0x000fe400078e0a00 */
[----:B------:R-:W-:-:S04]  /*0620*/  IMAD.HI.U32 R2, R3, R10, RZ ;  /* 0x0000000a03027227 */ /* 0x000fc800078e00ff */
[----:B------:R-:W-:-:S04]  /*0630*/  IMAD.HI.U32 R0, R3, R6, RZ ;  /* 0x0000000603007227 */ /* 0x000fc800078e00ff */
[-C--:B------:R-:W-:Y:S02]  /*0640*/  IMAD R3, R2, R11.reuse, R10 ;  /* 0x0000000b02037224 */ /* 0x080fe400078e020a */
[----:B------:R-:W-:Y:S01]  /*0650*/  IMAD R0, R0, R11, R6 ;  /* 0x0000000b00007224 */ /* 0x000fe200078e0206 */
[----:B------:R-:W-:Y:S02]  /*0660*/  SHF.R.U32.HI R6, RZ, 0x1, R200 ;  /* 0x00000001ff067819 */ /* 0x000fe400000116c8 */
[C---:B------:R-:W-:Y:S02]  /*0670*/  ISETP.GT.U32.AND P3, PT, R9.reuse, R3, PT ;  /* 0x000000030900720c */ /* 0x040fe40003f64070 */
[----:B------:R-:W-:Y:S02]  /*0680*/  ISETP.GT.U32.AND P0, PT, R9, R0, PT ;  /* 0x000000000900720c */ /* 0x000fe40003f04070 */
[----:B------:R-:W-:-:S09]  /*0690*/  LOP3.LUT R10, R6, 0x8, RZ, 0xc0, !PT ;  /* 0x00000008060a7812 */ /* 0x000fd200078ec0ff */
[--C-:B------:R-:W-:Y:S01]  /*06a0*/  @!P3 IMAD.IADD R3, R3, 0x1, -R9.reuse ;  /* 0x000000010303b824 */ /* 0x100fe200078e0a09 */
[----:B------:R-:W-:Y:S01]  /*06b0*/  @!P3 IADD3 R2, R2, 0x1, RZ ;  /* 0x000000010202b810 */ /* 0x000fe20007ffe0ff */
[----:B------:R-:W-:-:S03]  /*06c0*/  @!P0 IMAD.IADD R0, R0, 0x1, -R9 ;  /* 0x0000000100008824 */ /* 0x000fc600078e0a09 */
[----:B------:R-:W-:Y:S01]  /*06d0*/  ISETP.GE.U32.AND P0, PT, R3, R9, PT ;  /* 0x000000090300720c */ /* 0x000fe20003f06070 */
[----:B------:R-:W-:Y:S01]  /*06e0*/  IMAD.SHL.U32 R3, R200, 0x4, RZ ;  /* 0x00000004c8037824 */ /* 0x000fe200078e00ff */
[----:B------:R-:W-:-:S04]  /*06f0*/  ISETP.GT.U32.AND P1, PT, R9, R0, PT ;  /* 0x000000000900720c */ /* 0x000fc80003f24070 */
[----:B------:R-:W-:Y:S02]  /*0700*/  LOP3.LUT R6, R3, 0x8, RZ, 0xc0, !PT ;  /* 0x0000000803067812 */ /* 0x000fe400078ec0ff */
[C-C-:B------:R-:W-:Y:S02]  /*0710*/  LOP3.LUT R7, R10.reuse, 0x10, R3.reuse, 0xf8, !PT ;  /* 0x000000100a077812 */ /* 0x140fe400078ef803 */
[----:B------:R-:W-:Y:S02]  /*0720*/  LOP3.LUT R10, R10, 0x18, R3, 0x78, !PT ;  /* 0x000000180a0a7812 */ /* 0x000fe400078e7803 */
[----:B------:R-:W-:Y:S02]  /*0730*/  LOP3.LUT R8, R7, 0x10, R6, 0x1e, !PT ;  /* 0x0000001007087812 */ /* 0x000fe400078e1e06 */
[----:B------:R-:W-:Y:S01]  /*0740*/  @P0 IADD3 R2, R2, 0x1, RZ ;  /* 0x0000000102020810 */ /* 0x000fe20007ffe0ff */
[----:B------:R-:W-:Y:S01]  /*0750*/  @!P1 IMAD.IADD R0, R0, 0x1, -R9 ;  /* 0x0000000100009824 */ /* 0x000fe200078e0a09 */
[----:B------:R-:W-:-:S02]  /*0760*/  ISETP.NE.AND P0, PT, R5, RZ, PT ;  /* 0x000000ff0500720c */ /* 0x000fc40003f05270 */
[----:B------:R-:W-:Y:S01]  /*0770*/  LOP3.LUT R5, RZ, R5, RZ, 0x33, !PT ;  /* 0x00000005ff057212 */ /* 0x000fe200078e33ff */
[----:B------:R-:W-:Y:S01]  /*0780*/  @!P4 IMAD.MOV R2, RZ, RZ, -R2 ;  /* 0x000000ffff02c224 */ /* 0x000fe200078e0a02 */
[----:B------:R-:W-:Y:S01]  /*0790*/  LOP3.LUT R6, R200, 0x8, RZ, 0xc0, !PT ;  /* 0x00000008c8067812 */ /* 0x000fe200078ec0ff */
[----:B------:R-:W-:Y:S01]  /*07a0*/  @!P2 IMAD.MOV R0, RZ, RZ, -R0 ;  /* 0x000000ffff00a224 */ /* 0x000fe200078e0a00 */
[----:B------:R-:W-:Y:S02]  /*07b0*/  LOP3.LUT R9, R219, 0x10, RZ, 0xc0, !PT ;  /* 0x00000010db097812 */ /* 0x000fe400078ec0ff */
[C---:B------:R-:W-:Y:S02]  /*07c0*/  SEL R2, R5.reuse, R2, !P0 ;  /* 0x0000000205027207 */ /* 0x040fe40004000000 */
[----:B------:R-:W-:Y:S02]  /*07d0*/  SEL R7, R5, R0, !P0 ;  /* 0x0000000005077207 */ /* 0x000fe40004000000 */
[----:B------:R-:W-:Y:S01]  /*07e0*/  SHF.R.U32.HI R0, RZ, 0x2, R200 ;  /* 0x00000002ff007819 */ /* 0x000fe200000116c8 */
[----:B------:R-:W-:Y:S01]  /*07f0*/  IMAD.SHL.U32 R193, R2, 0x80, RZ ;  /* 0x0000008002c17824 */ /* 0x000fe200078e00ff */
[----:B------:R-:W-:Y:S01]  /*0800*/  SHF.R.S32.HI R5, RZ, 0x18, R2 ;  /* 0x00000018ff057819 */ /* 0x000fe20000011402 */
[----:B------:R-:W-:Y:S01]  /*0810*/  IMAD R7, R4, 0x8, R7 ;  /* 0x0000000804077824 */ /* 0x000fe200078e0207 */
[----:B------:R-:W-:-:S02]  /*0820*/  SGXT.U32 R0, R0, 0x5 ;  /* 0x000000050000781a */ /* 0x000fc40000000000 */
[----:B------:R-:W-:Y:S01]  /*0830*/  LOP3.LUT R11, R6, 0x10, R219, 0xf8, !PT ;  /* 0x00000010060b7812 */ /* 0x000fe200078ef8db */
[----:B------:R-:W-:Y:S01]  /*0840*/  IMAD.SHL.U32 R194, R7, 0x80, RZ ;  /* 0x0000008007c27824 */ /* 0x000fe200078e00ff */
[--C-:B------:R-:W-:Y:S02]  /*0850*/  LOP3.LUT R9, R9, 0xf, R200.reuse, 0xf8, !PT ;  /* 0x0000000f09097812 */ /* 0x100fe400078ef8c8 */
[----:B------:R-:W-:Y:S02]  /*0860*/  SGXT R5, R5, 0x1 ;  /* 0x000000010505781a */ /* 0x000fe40000000200 */
[----:B------:R-:W-:Y:S01]  /*0870*/  LOP3.LUT R2, R193, R0, RZ, 0xfc, !PT ;  /* 0x00000000c1027212 */ /* 0x000fe200078efcff */
[----:B------:R-:W-:Y:S01]  /*0880*/  IMAD.SHL.U32 R9, R9, 0x20, RZ ;  /* 0x0000002009097824 */ /* 0x000fe200078e00ff */
[----:B------:R-:W-:Y:S02]  /*0890*/  LOP3.LUT R11, R11, 0x7, R200, 0xf8, !PT ;  /* 0x000000070b0b7812 */ /* 0x000fe400078ef8c8 */
[----:B------:R-:W-:-:S02]  /*08a0*/  LEA.HI R5, R5, R2, RZ, 0xc ;  /* 0x0000000205057211 */ /* 0x000fc400078f60ff */
[----:B------:R-:W-:Y:S01]  /*08b0*/  SHF.R.S32.HI R4, RZ, 0x18, R7 ;  /* 0x00000018ff047819 */ /* 0x000fe20000011407 */
[----:B------:R-:W-:Y:S01]  /*08c0*/  IMAD.SHL.U32 R11, R11, 0x20, RZ ;  /* 0x000000200b0b7824 */ /* 0x000fe200078e00ff */
[-C--:B------:R-:W-:Y:S02]  /*08d0*/  LOP3.LUT R216, R10, R9.reuse, RZ, 0xfc, !PT ;  /* 0x000000090ad87212 */ /* 0x080fe400078efcff */
[----:B------:R-:W-:Y:S02]  /*08e0*/  LOP3.LUT R215, R8, R9, RZ, 0xfc, !PT ;  /* 0x0000000908d77212 */ /* 0x000fe400078efcff */
[----:B------:R-:W-:Y:S02]  /*08f0*/  LOP3.LUT R9, R5, 0xff000, RZ, 0xc0, !PT ;  /* 0x000ff00005097812 */ /* 0x000fe400078ec0ff */
[----:B------:R-:W-:Y:S02]  /*0900*/  SGXT R7, R4, 0x1 ;  /* 0x000000010407781a */ /* 0x000fe40000000200 */
[----:B------:R-:W-:Y:S01]  /*0910*/  LOP3.LUT R191, R194, 0x20, R0, 0xfe, !PT ;  /* 0x00000020c2bf7812 */ /* 0x000fe200078efe00 */
[----:B------:R-:W-:Y:S01]  /*0920*/  IMAD.IADD R2, R2, 0x1, -R9 ;  /* 0x0000000102027824 */ /* 0x000fe200078e0a09 */
[----:B------:R-:W-:-:S02]  /*0930*/  IADD3 R213, R11, 0x400, RZ ;  /* 0x000004000bd57810 */ /* 0x000fc40007ffe0ff */
[C---:B------:R-:W-:Y:S01]  /*0940*/  IADD3 R211, R11.reuse, 0x800, RZ ;  /* 0x000008000bd37810 */ /* 0x040fe20007ffe0ff */
[----:B------:R-:W-:Y:S01]  /*0950*/  IMAD.SHL.U32 R14, R2, 0x1000, RZ ;  /* 0x00001000020e7824 */ /* 0x000fe200078e00ff */
[----:B------:R-:W-:Y:S02]  /*0960*/  IADD3 R11, R11, 0xc00, RZ ;  /* 0x00000c000b0b7810 */ /* 0x000fe40007ffe0ff */
[----:B------:R-:W-:Y:S02]  /*0970*/  LEA.HI R6, R7, R191, RZ, 0x9 ;  /* 0x000000bf07067211 */ /* 0x000fe400078f48ff */
[----:B------:R-:W-:Y:S02]  /*0980*/  LOP3.LUT R9, R193, 0x40, R0, 0xfe, !PT ;  /* 0x00000040c1097812 */ /* 0x000fe400078efe00 */
[-C--:B------:R-:W-:Y:S02]  /*0990*/  LOP3.LUT R214, R213, R10.reuse, RZ, 0xfc, !PT ;  /* 0x0000000ad5d67212 */ /* 0x080fe400078efcff */
[----:B------:R-:W-:-:S02]  /*09a0*/  LOP3.LUT R212, R211, R10, RZ, 0xfc, !PT ;  /* 0x0000000ad3d47212 */ /* 0x000fc400078efcff */
[----:B------:R-:W-:Y:S02]  /*09b0*/  LOP3.LUT R210, R11, R10, RZ, 0xfc, !PT ;  /* 0x0000000a0bd27212 */ /* 0x000fe400078efcff */
[----:B------:R-:W-:Y:S02]  /*09c0*/  LOP3.LUT R209, R8, R11, RZ, 0xfc, !PT ;  /* 0x0000000b08d17212 */ /* 0x000fe400078efcff */
[----:B------:R-:W-:Y:S02]  /*09d0*/  LOP3.LUT R6, R6, 0xfffffe00, RZ, 0xc0, !PT ;  /* 0xfffffe0006067812 */ /* 0x000fe400078ec0ff */
[----:B------:R-:W-:Y:S02]  /*09e0*/  LOP3.LUT R11, R217, 0x18, R200, 0x48, !PT ;  /* 0x00000018d90b7812 */ /* 0x000fe400078e48c8 */
[----:B------:R-:W-:Y:S01]  /*09f0*/  LOP3.LUT R10, R193, 0x60, R0, 0xfe, !PT ;  /* 0x00000060c10a7812 */ /* 0x000fe200078efe00 */
[----:B------:R-:W-:Y:S01]  /*0a00*/  IMAD.IADD R191, R191, 0x1, -R6 ;  /* 0x00000001bfbf7824 */ /* 0x000fe200078e0a06 */
[----:B------:R-:W-:Y:S01]  /*0a10*/  LOP3.LUT R213, R8, R213, RZ, 0xfc, !PT ;  /* 0x000000d508d57212 */ /* 0x000fe200078efcff */
[----:B------:R-:W-:Y:S01]  /*0a20*/  IMAD R218, R0, 0x20, R11 ;  /* 0x0000002000da7824 */ /* 0x000fe200078e020b */
[----:B------:R-:W-:Y:S01]  /*0a30*/  LOP3.LUT R211, R8, R211, RZ, 0xfc, !PT ;  /* 0x000000d308d37212 */ /* 0x000fe200078efcff */
[----:B------:R-:W-:Y:S01]  /*0a40*/  IMAD.SHL.U32 R203, R191, 0x1000, RZ ;  /* 0x00001000bfcb7824 */ /* 0x000fe200078e00ff */
[----:B------:R-:W-:Y:S01]  /*0a50*/  PRMT R12, R9, 0x9910, RZ ;  /* 0x00009910090c7816 */ /* 0x000fe200000000ff */
[----:B------:R-:W-:Y:S01]  /*0a60*/  IMAD.SHL.U32 R218, R218, 0x2, RZ ;  /* 0x00000002dada7824 */ /* 0x000fe200078e00ff */
[----:B------:R-:W-:-:S02]  /*0a70*/  LOP3.LUT R8, R193, 0x20, R0, 0xfe, !PT ;  /* 0x00000020c1087812 */ /* 0x000fc400078efe00 */
[----:B------:R-:W-:Y:S01]  /*0a80*/  PRMT R13, R10, 0x9910, RZ ;  /* 0x000099100a0d7816 */ /* 0x000fe200000000ff */
[----:B------:R-:W-:Y:S01]  /*0a90*/  IMAD.MOV.U32 R11, RZ, RZ, R12 ;  /* 0x000000ffff0b7224 */ /* 0x000fe200078e000c */
[----:B------:R-:W-:Y:S02]  /*0aa0*/  PRMT R6, R8, 0x9910, RZ ;  /* 0x0000991008067816 */ /* 0x000fe400000000ff */
[----:B------:R-:W-:Y:S01]  /*0ab0*/  LOP3.LUT R192, R194, R0, RZ, 0xfc, !PT ;  /* 0x00000000c2c07212 */ /* 0x000fe200078efcff */
[----:B------:R-:W-:Y:S01]  /*0ac0*/  IMAD.MOV.U32 R12, RZ, RZ, R13 ;  /* 0x000000ffff0c7224 */ /* 0x000fe200078e000d */
[----:B------:R-:W-:Y:S02]  /*0ad0*/  SHF.R.S32.HI R6, RZ, 0xf, R6 ;  /* 0x0000000fff067819 */ /* 0x000fe40000011406 */
[----:B------:R-:W-:Y:S02]  /*0ae0*/  LEA.HI R4, R7, R192, RZ, 0x9 ;  /* 0x000000c007047211 */ /* 0x000fe400078f48ff */
[----:B------:R-:W-:-:S02]  /*0af0*/  SHF.R.S32.HI R11, RZ, 0xf, R11 ;  /* 0x0000000fff0b7819 */ /* 0x000fc4000001140b */
[----:B------:R-:W-:Y:S02]  /*0b00*/  LOP3.LUT R190, R194, 0x40, R0, 0xfe, !PT ;  /* 0x00000040c2be7812 */ /* 0x000fe400078efe00 */
[----:B------:R-:W-:Y:S02]  /*0b10*/  SHF.R.S32.HI R12, RZ, 0xf, R12 ;  /* 0x0000000fff0c7819 */ /* 0x000fe4000001140c */
[----:B------:R-:W-:Y:S02]  /*0b20*/  LOP3.LUT R13, R6, 0xffff, RZ, 0xc0, !PT ;  /* 0x0000ffff060d7812 */ /* 0x000fe400078ec0ff */
[----:B------:R-:W-:Y:S02]  /*0b30*/  LOP3.LUT R5, R4, 0xfffffe00, RZ, 0xc0, !PT ;  /* 0xfffffe0004057812 */ /* 0x000fe400078ec0ff */
[----:B------:R-:W-:Y:S02]  /*0b40*/  LOP3.LUT R6, R11, 0xffff, RZ, 0xc0, !PT ;  /* 0x0000ffff0b067812 */ /* 0x000fe400078ec0ff */
[----:B------:R-:W-:Y:S01]  /*0b50*/  LOP3.LUT R0, R194, 0x60, R0, 0xfe, !PT ;  /* 0x00000060c2007812 */ /* 0x000fe200078efe00 */
[----:B------:R-:W-:Y:S01]  /*0b60*/  IMAD.IADD R192, R192, 0x1, -R5 ;  /* 0x00000001c0c07824 */ /* 0x000fe200078e0a05 */
[----:B------:R-:W-:-:S02]  /*0b70*/  LEA.HI R4, R7, R190, RZ, 0x9 ;  /* 0x000000be07047211 */ /* 0x000fc400078f48ff */
[----:B------:R-:W-:Y:S01]  /*0b80*/  LOP3.LUT R11, R12, 0xffff, RZ, 0xc0, !PT ;  /* 0x0000ffff0c0b7812 */ /* 0x000fe200078ec0ff */
[----:B------:R-:W-:Y:S01]  /*0b90*/  IMAD.SHL.U32 R202, R192, 0x1000, RZ ;  /* 0x00001000c0ca7824 */ /* 0x000fe200078e00ff */
[----:B------:R-:W-:Y:S02]  /*0ba0*/  LEA.HI R6, R6, R9, RZ, 0x1c ;  /* 0x0000000906067211 */ /* 0x000fe400078fe0ff */
[----:B------:R-:W-:Y:S02]  /*0bb0*/  LEA.HI R7, R7, R0, RZ, 0x9 ;  /* 0x0000000007077211 */ /* 0x000fe400078f48ff */
[----:B------:R-:W-:Y:S02]  /*0bc0*/  LOP3.LUT R5, R4, 0xfffffe00, RZ, 0xc0, !PT ;  /* 0xfffffe0004057812 */ /* 0x000fe400078ec0ff */
[----:B------:R-:W-:Y:S02]  /*0bd0*/  LEA.HI R2, R13, R8, RZ, 0x1c ;  /* 0x000000080d027211 */ /* 0x000fe400078fe0ff */
[----:B------:R-:W-:Y:S01]  /*0be0*/  LOP3.LUT R4, R200, 0x3, RZ, 0xc0, !PT ;  /* 0x00000003c8047812 */ /* 0x000fe200078ec0ff */
[----:B------:R-:W-:Y:S01]  /*0bf0*/  IMAD.IADD R190, R190, 0x1, -R5 ;  /* 0x00000001bebe7824 */ /* 0x000fe200078e0a05 */
[----:B------:R-:W-:-:S02]  /*0c00*/  LEA.HI R12, R11, R10, RZ, 0x1c ;  /* 0x0000000a0b0c7211 */ /* 0x000fc400078fe0ff */
[----:B------:R-:W-:Y:S01]  /*0c10*/  LOP3.LUT R11, R6, 0xf000, RZ, 0xc0, !PT ;  /* 0x0000f000060b7812 */ /* 0x000fe200078ec0ff */
[----:B------:R-:W-:Y:S01]  /*0c20*/  IMAD.WIDE.U32 R4, R4, 0x10, RZ ;  /* 0x0000001004047825 */ /* 0x000fe200078e00ff */
[----:B------:R-:W-:Y:S02]  /*0c30*/  LOP3.LUT R189, R7, 0xfffffe00, RZ, 0xc0, !PT ;  /* 0xfffffe0007bd7812 */ /* 0x000fe400078ec0ff */
[----:B------:R-:W-:Y:S01]  /*0c40*/  LOP3.LUT R2, R2, 0xf000, RZ, 0xc0, !PT ;  /* 0x0000f00002027812 */ /* 0x000fe200078ec0ff */
[----:B------:R-:W-:Y:S01]  /*0c50*/  IMAD.WIDE R6, R14, 0x2, RZ ;  /* 0x000000020e067825 */ /* 0x000fe200078e02ff */
[----:B------:R-:W-:Y:S02]  /*0c60*/  LOP3.LUT R12, R12, 0xf000, RZ, 0xc0, !PT ;  /* 0x0000f0000c0c7812 */ /* 0x000fe400078ec0ff */
[----:B------:R-:W-:Y:S01]  /*0c70*/  LOP3.LUT R208, R3, 0x18, R200, 0x48, !PT ;  /* 0x0000001803d07812 */ /* 0x000fe200078e48c8 */
[----:B------:R-:W-:Y:S02]  /*0c80*/  IMAD.MOV R13, RZ, RZ, -R11 ;  /* 0x000000ffff0d7224 */ /* 0x000fe400078e0a0b */
[----:B------:R-:W-:-:S02]  /*0c90*/  IMAD.IADD R189, R0, 0x1, -R189 ;  /* 0x0000000100bd7824 */ /* 0x000fc400078e0abd */
[----:B------:R-:W-:Y:S01]  /*0ca0*/  IMAD.MOV R0, RZ, RZ, -R2 ;  /* 0x000000ffff007224 */ /* 0x000fe200078e0a02 */
[----:B------:R-:W-:Y:S01]  /*0cb0*/  LOP3.LUT R2, R4, R6, RZ, 0xfc, !PT ;  /* 0x0000000604027212 */ /* 0x000fe200078efcff */
[----:B------:R-:W-:Y:S01]  /*0cc0*/  IMAD.MOV R12, RZ, RZ, -R12 ;  /* 0x000000ffff0c7224 */ /* 0x000fe200078e0a0c */
[----:B------:R-:W-:Y:S01]  /*0cd0*/  PRMT R6, R13, 0x7710, RZ ;  /* 0x000077100d067816 */ /* 0x000fe200000000ff */
[----:B------:R-:W-:Y:S01]  /*0ce0*/  IMAD.SHL.U32 R204, R190, 0x1000, RZ ;  /* 0x00001000becc7824 */ /* 0x000fe200078e00ff */
[----:B------:R-:W-:Y:S01]  /*0cf0*/  PRMT R11, R0, 0x7710, RZ ;  /* 0x00007710000b7816 */ /* 0x000fe200000000ff */
[----:B------:R-:W-:Y:S01]  /*0d00*/  IMAD.SHL.U32 R205, R189, 0x1000, RZ ;  /* 0x00001000bdcd7824 */ /* 0x000fe200078e00ff */
[----:B------:R-:W-:Y:S01]  /*0d10*/  LOP3.LUT R0, R5, R7, RZ, 0xfc, !PT ;  /* 0x0000000705007212 */ /* 0x000fe200078efcff */
[----:B------:R-:W-:Y:S01]  /*0d20*/  IMAD.IADD R9, R9, 0x1, R6 ;  /* 0x0000000109097824 */ /* 0x000fe200078e0206 */
[----:B------:R-:W-:Y:S01]  /*0d30*/  PRMT R7, R12, 0x7710, RZ ;  /* 0x000077100c077816 */ /* 0x000fe200000000ff */
[----:B------:R-:W-:Y:S01]  /*0d40*/  IMAD.IADD R8, R8, 0x1, R11 ;  /* 0x0000000108087824 */ /* 0x000fe200078e020b */
[----:B------:R-:W-:-:S02]  /*0d50*/  LOP3.LUT R6, R217, 0x18, RZ, 0xc0, !PT ;  /* 0x00000018d9067812 */ /* 0x000fc400078ec0ff */
[----:B------:R-:W-:Y:S01]  /*0d60*/  IADD3 R2, P3, R2, c[0x0][0x160], RZ ;  /* 0x0000580002027a10 */ /* 0x000fe20007f7e0ff */
[----:B------:R-:W-:Y:S01]  /*0d70*/  IMAD.IADD R10, R10, 0x1, R7 ;  /* 0x000000010a0a7824 */ /* 0x000fe200078e0207 */
[--C-:B------:R-:W-:Y:S02]  /*0d80*/  LOP3.LUT R7, R202, 0x20, R6.reuse, 0xfe, !PT ;  /* 0x00000020ca077812 */ /* 0x100fe400078efe06 */
[--C-:B------:R-:W-:Y:S02]  /*0d90*/  LOP3.LUT R11, R203, 0x20, R6.reuse, 0xfe, !PT ;  /* 0x00000020cb0b7812 */ /* 0x100fe400078efe06 */
[----:B------:R-:W-:Y:S02]  /*0da0*/  SHF.R.S32.HI R16, RZ, 0x1f, R7 ;  /* 0x0000001fff107819 */ /* 0x000fe40000011407 */
[--C-:B------:R-:W-:Y:S02]  /*0db0*/  LOP3.LUT R12, R204, 0x20, R6.reuse, 0xfe, !PT ;  /* 0x00000020cc0c7812 */ /* 0x100fe400078efe06 */
[----:B------:R-:W-:-:S02]  /*0dc0*/  LOP3.LUT R6, R205, 0x20, R6, 0xfe, !PT ;  /* 0x00000020cd067812 */ /* 0x000fc400078efe06 */
[----:B------:R-:W-:Y:S02]  /*0dd0*/  LEA.HI R23, R16, R7, RZ, 0x6 ;  /* 0x0000000710177211 */ /* 0x000fe400078f30ff */
[----:B------:R-:W-:Y:S02]  /*0de0*/  SHF.R.S32.HI R15, RZ, 0x1f, R6 ;  /* 0x0000001fff0f7819 */ /* 0x000fe40000011406 */
[----:B------:R-:W-:Y:S02]  /*0df0*/  LOP3.LUT R16, R23, 0xffffffc0, RZ, 0xc0, !PT ;  /* 0xffffffc017107812 */ /* 0x000fe400078ec0ff */
[----:B------:R-:W-:Y:S02]  /*0e00*/  LEA.HI R26, R15, R6, RZ, 0x6 ;  /* 0x000000060f1a7211 */ /* 0x000fe400078f30ff */
[----:B------:R-:W-:Y:S01]  /*0e10*/  SHF.R.S32.HI R18, RZ, 0x1f, R11 ;  /* 0x0000001fff127819 */ /* 0x000fe2000001140b */
[----:B------:R-:W-:Y:S01]  /*0e20*/  IMAD.IADD R27, R7, 0x1, -R16 ;  /* 0x00000001071b7824 */ /* 0x000fe200078e0a10 */
[----:B------:R-:W-:-:S02]  /*0e30*/  LOP3.LUT R7, R26, 0xffffffc0, RZ, 0xc0, !PT ;  /* 0xffffffc01a077812 */ /* 0x000fc400078ec0ff */
[----:B------:R-:W-:Y:S02]  /*0e40*/  LOP3.LUT R202, R202, 0x18, R217, 0xf8, !PT ;  /* 0x00000018caca7812 */ /* 0x000fe400078ef8d9 */
[----:B------:R-:W-:Y:S01]  /*0e50*/  LEA.HI R24, R18, R11, RZ, 0x6 ;  /* 0x0000000b12187211 */ /* 0x000fe200078f30ff */
[----:B------:R-:W-:Y:S01]  /*0e60*/  IMAD.IADD R30, R6, 0x1, -R7 ;  /* 0x00000001061e7824 */ /* 0x000fe200078e0a07 */
[----:B------:R-:W-:Y:S02]  /*0e70*/  SHF.R.S32.HI R13, RZ, 0x1f, R12 ;  /* 0x0000001fff0d7819 */ /* 0x000fe4000001140c */
[----:B------:R-:W-:Y:S01]  /*0e80*/  LOP3.LUT R203, R203, 0x18, R217, 0xf8, !PT ;  /* 0x00000018cbcb7812 */ /* 0x000fe200078ef8d9 */
[----:B------:R-:W-:Y:S01]  /*0e90*/  IMAD R30, R189, 0x40, R30 ;  /* 0x00000040bd1e7824 */ /* 0x000fe200078e021e */
[----:B------:R-:W-:Y:S02]  /*0ea0*/  SHF.R.S32.HI R7, RZ, 0x1f, R202 ;  /* 0x0000001fff077819 */ /* 0x000fe400000114ca */
[----:B------:R-:W-:-:S02]  /*0eb0*/  LOP3.LUT R18, R24, 0xffffffc0, RZ, 0xc0, !PT ;  /* 0xffffffc018127812 */ /* 0x000fc400078ec0ff */
[----:B------:R-:W-:Y:S02]  /*0ec0*/  LEA.HI R25, R13, R12, RZ, 0x6 ;  /* 0x0000000c0d197211 */ /* 0x000fe400078f30ff */
[----:B------:R-:W-:Y:S01]  /*0ed0*/  SHF.R.S32.HI R6, RZ, 0x1f, R203 ;  /* 0x0000001fff067819 */ /* 0x000fe200000114cb */
[----:B------:R-:W-:Y:S01]  /*0ee0*/  IMAD.IADD R28, R11, 0x1, -R18 ;  /* 0x000000010b1c7824 */ /* 0x000fe200078e0a12 */
[----:B------:R-:W-:Y:S02]  /*0ef0*/  LEA.HI R7, R7, R202, RZ, 0x6 ;  /* 0x000000ca07077211 */ /* 0x000fe400078f30ff */
[----:B------:R-:W-:Y:S01]  /*0f00*/  LOP3.LUT R205, R205, 0x18, R217, 0xf8, !PT ;  /* 0x00000018cdcd7812 */ /* 0x000fe200078ef8d9 */
[----:B------:R-:W-:Y:S01]  /*0f10*/  IMAD R28, R191, 0x40, R28 ;  /* 0x00000040bf1c7824 */ /* 0x000fe200078e021c */
[----:B------:R-:W-:Y:S02]  /*0f20*/  LOP3.LUT R13, R25, 0xffffffc0, RZ, 0xc0, !PT ;  /* 0xffffffc0190d7812 */ /* 0x000fe400078ec0ff */
[----:B------:R-:W-:-:S02]  /*0f30*/  LEA.HI R11, R6, R203, RZ, 0x6 ;  /* 0x000000cb060b7211 */ /* 0x000fc400078f30ff */
[----:B------:R-:W-:Y:S01]  /*0f40*/  LOP3.LUT R204, R204, 0x18, R217, 0xf8, !PT ;  /* 0x00000018cccc7812 */ /* 0x000fe200078ef8d9 */
[----:B------:R-:W-:Y:S01]  /*0f50*/  IMAD.IADD R29, R12, 0x1, -R13 ;  /* 0x000000010c1d7824 */ /* 0x000fe200078e0a0d */
[----:B------:R-:W-:Y:S02]  /*0f60*/  SHF.R.S32.HI R6, RZ, 0x6, R7 ;  /* 0x00000006ff067819 */ /* 0x000fe40000011407 */
[----:B------:R-:W-:Y:S02]  /*0f70*/  SHF.R.S32.HI R16, RZ, 0x1f, R205 ;  /* 0x0000001fff107819 */ /* 0x000fe400000114cd */
[----:B------:R-:W-:Y:S02]  /*0f80*/  SHF.R.S32.HI R13, RZ, 0x1f, R204 ;  /* 0x0000001fff0d7819 */ /* 0x000fe400000114cc */
[----:B------:R-:W-:Y:S02]  /*0f90*/  LEA.HI R18, R6, R6, RZ, 0x6 ;  /* 0x0000000606127211 */ /* 0x000fe400078f30ff */
[----:B------:R-:W-:-:S02]  /*0fa0*/  LEA.HI R16, R16, R205, RZ, 0x6 ;  /* 0x000000cd10107211 */ /* 0x000fc400078f30ff */
[----:B------:R-:W-:Y:S02]  /*0fb0*/  LEA.HI R13, R13, R204, RZ, 0x6 ;  /* 0x000000cc0d0d7211 */ /* 0x000fe400078f30ff */
[----:B------:R-:W-:Y:S02]  /*0fc0*/  SHF.R.S32.HI R12, RZ, 0x6, R11 ;  /* 0x00000006ff0c7819 */ /* 0x000fe4000001140b */
[----:B------:R-:W-:Y:S02]  /*0fd0*/  LOP3.LUT R19, R18, 0x1ffc0, RZ, 0xc0, !PT ;  /* 0x0001ffc012137812 */ /* 0x000fe400078ec0ff */
[----:B------:R-:W-:Y:S02]  /*0fe0*/  SHF.R.S32.HI R17, RZ, 0x6, R16 ;  /* 0x00000006ff117819 */ /* 0x000fe40000011410 */
[----:B------:R-:W-:Y:S01]  /*0ff0*/  SHF.R.S32.HI R23, RZ, 0x6, R23 ;  /* 0x00000006ff177819 */ /* 0x000fe20000011417 */
[----:B------:R-:W-:Y:S01]  /*1000*/  IMAD.IADD R19, R6, 0x1, -R19 ;  /* 0x0000000106137824 */ /* 0x000fe200078e0a13 */
[----:B------:R-:W-:-:S02]  /*1010*/  SHF.R.S32.HI R15, RZ, 0x6, R13 ;  /* 0x00000006ff0f7819 */ /* 0x000fc4000001140d */
[----:B------:R-:W-:Y:S02]  /*1020*/  LEA.HI R20, R12, R12, RZ, 0x6 ;  /* 0x0000000c0c147211 */ /* 0x000fe400078f30ff */
[----:B------:R-:W-:Y:S02]  /*1030*/  LEA.HI R18, R17, R17, RZ, 0x6 ;  /* 0x0000001111127211 */ /* 0x000fe400078f30ff */
[----:B------:R-:W-:Y:S02]  /*1040*/  LEA.HI R6, R23, R23, RZ, 0x6 ;  /* 0x0000001717067211 */ /* 0x000fe400078f30ff */
[----:B------:R-:W-:Y:S02]  /*1050*/  LEA.HI R22, R15, R15, RZ, 0x6 ;  /* 0x0000000f0f167211 */ /* 0x000fe400078f30ff */
[----:B------:R-:W-:Y:S02]  /*1060*/  LOP3.LUT R21, R20, 0x1ffc0, RZ, 0xc0, !PT ;  /* 0x0001ffc014157812 */ /* 0x000fe400078ec0ff */
[----:B------:R-:W-:-:S02]  /*1070*/  LOP3.LUT R18, R18, 0x1ffc0, RZ, 0xc0, !PT ;  /* 0x0001ffc012127812 */ /* 0x000fc400078ec0ff */
[----:B------:R-:W-:Y:S01]  /*1080*/  SHF.R.S32.HI R24, RZ, 0x6, R24 ;  /* 0x00000006ff187819 */ /* 0x000fe20000011418 */
[----:B------:R-:W-:Y:S01]  /*1090*/  IMAD.IADD R21, R12, 0x1, -R21 ;  /* 0x000000010c157824 */ /* 0x000fe200078e0a15 */
[----:B------:R-:W-:Y:S01]  /*10a0*/  LOP3.LUT R6, R6, 0x1ffc0, RZ, 0xc0, !PT ;  /* 0x0001ffc006067812 */ /* 0x000fe200078ec0ff */
[----:B------:R-:W-:Y:S01]  /*10b0*/  IMAD.IADD R18, R17, 0x1, -R18 ;  /* 0x0000000111127824 */ /* 0x000fe200078e0a12 */
[----:B------:R-:W-:Y:S02]  /*10c0*/  SHF.R.S32.HI R25, RZ, 0x6, R25 ;  /* 0x00000006ff197819 */ /* 0x000fe40000011419 */
[----:B------:R-:W-:Y:S01]  /*10d0*/  LOP3.LUT R22, R22, 0x1ffc0, RZ, 0xc0, !PT ;  /* 0x0001ffc016167812 */ /* 0x000fe200078ec0ff */
[----:B------:R-:W-:Y:S01]  /*10e0*/  IMAD.IADD R23, R23, 0x1, -R6 ;  /* 0x0000000117177824 */ /* 0x000fe200078e0a06 */
[----:B------:R-:W-:Y:S02]  /*10f0*/  LEA.HI R12, R24, R24, RZ, 0x6 ;  /* 0x00000018180c7211 */ /* 0x000fe400078f30ff */
[----:B------:R-:W-:Y:S01]  /*1100*/  LEA.HI R17, R25, R25, RZ, 0x6 ;  /* 0x0000001919117211 */ /* 0x000fe200078f30ff */
[----:B------:R-:W-:Y:S01]  /*1110*/  IMAD.IADD R22, R15, 0x1, -R22 ;  /* 0x000000010f167824 */ /* 0x000fe200078e0a16 */
[----:B------:R-:W-:-:S02]  /*1120*/  SHF.R.S32.HI R26, RZ, 0x6, R26 ;  /* 0x00000006ff1a7819 */ /* 0x000fc4000001141a */
[----:B------:R-:W-:Y:S02]  /*1130*/  LOP3.LUT R7, R7, 0xffffffc0, RZ, 0xc0, !PT ;  /* 0xffffffc007077812 */ /* 0x000fe400078ec0ff */
[----:B------:R-:W-:Y:S02]  /*1140*/  LOP3.LUT R6, R11, 0xffffffc0, RZ, 0xc0, !PT ;  /* 0xffffffc00b067812 */ /* 0x000fe400078ec0ff */
[----:B------:R-:W-:Y:S01]  /*1150*/  LOP3.LUT R16, R16, 0xffffffc0, RZ, 0xc0, !PT ;  /* 0xffffffc010107812 */ /* 0x000fe200078ec0ff */
[----:B------:R-:W-:Y:S01]  /*1160*/  IMAD.IADD R7, R202, 0x1, -R7 ;  /* 0x00000001ca077824 */ /* 0x000fe200078e0a07 */
[----:B------:R-:W-:Y:S01]  /*1170*/  LOP3.LUT R15, R12, 0x1ffc0, RZ, 0xc0, !PT ;  /* 0x0001ffc00c0f7812 */ /* 0x000fe200078ec0ff */
[----:B------:R-:W-:Y:S01]  /*1180*/  IMAD.IADD R6, R203, 0x1, -R6 ;  /* 0x00000001cb067824 */ /* 0x000fe200078e0a06 */
[----:B------:R-:W-:Y:S01]  /*1190*/  LOP3.LUT R12, R17, 0x1ffc0, RZ, 0xc0, !PT ;  /* 0x0001ffc0110c7812 */ /* 0x000fe200078ec0ff */
[----:B------:R-:W-:Y:S01]  /*11a0*/  IMAD.IADD R16, R205, 0x1, -R16 ;  /* 0x00000001cd107824 */ /* 0x000fe200078e0a10 */
[----:B------:R-:W-:Y:S01]  /*11b0*/  LEA.HI R20, R26, R26, RZ, 0x6 ;  /* 0x0000001a1a147211 */ /* 0x000fe200078f30ff */
[----:B------:R-:W-:Y:S01]  /*11c0*/  IMAD R6, R191, 0x40, R6 ;  /* 0x00000040bf067824 */ /* 0x000fe200078e0206 */
[----:B------:R-:W-:Y:S01]  /*11d0*/  LOP3.LUT R13, R13, 0xffffffc0, RZ, 0xc0, !PT ;  /* 0xffffffc00d0d7812 */ /* 0x000fe200078ec0ff */
[----:B------:R-:W-:Y:S01]  /*11e0*/  IMAD.IADD R25, R25, 0x1, -R12 ;  /* 0x0000000119197824 */ /* 0x000fe200078e0a0c */
[----:B------:R-:W-:Y:S01]  /*11f0*/  LOP3.LUT R17, R20, 0x1ffc0, RZ, 0xc0, !PT ;  /* 0x0001ffc014117812 */ /* 0x000fe200078ec0ff */
[----:B------:R-:W-:Y:S01]  /*1200*/  IMAD R12, R192, 0x40, R7 ;  /* 0x00000040c00c7824 */ /* 0x000fe200078e0207 */
[----:B------:R-:W-:Y:S01]  /*1210*/  IADD3 R2, P4, R2, 0x80, RZ ;  /* 0x0000008002027810 */ /* 0x000fe20007f9e0ff */
[----:B------:R-:W-:Y:S01]  /*1220*/  IMAD R7, R189, 0x40, R16 ;  /* 0x00000040bd077824 */ /* 0x000fe200078e0210 */
[----:B------:R-:W-:Y:S01]  /*1230*/  PRMT R16, R9, 0x9910, RZ ;  /* 0x0000991009107816 */ /* 0x000fe200000000ff */
[----:B------:R-:W-:Y:S01]  /*1240*/  IMAD.IADD R15, R24, 0x1, -R15 ;  /* 0x00000001180f7824 */ /* 0x000fe200078e0a0f */
[----:B------:R-:W-:Y:S01]  /*1250*/  IADD3.X R0, RZ, c[0x0][0x164], R0, P4, P3 ;  /* 0x00005900ff007a10 */ /* 0x000fe200027e6400 */
[----:B------:R-:W-:Y:S01]  /*1260*/  IMAD.IADD R17, R26, 0x1, -R17 ;  /* 0x000000011a117824 */ /* 0x000fe200078e0a11 */
[----:B------:R-:W-:Y:S01]  /*1270*/  LOP3.LUT R202, R202, 0x40, RZ, 0xfc, !PT ;  /* 0x00000040caca7812 */ /* 0x000fe200078efcff */
[----:B------:R-:W-:Y:S01]  /*1280*/  IMAD R24, R21, 0x8000, R6 ;  /* 0x0000800015187824 */ /* 0x000fe200078e0206 */
[----:B------:R-:W-:Y:S01]  /*1290*/  LOP3.LUT R203, R203, 0x40, RZ, 0xfc, !PT ;  /* 0x00000040cbcb7812 */ /* 0x000fe200078efcff */
[----:B------:R-:W-:Y:S01]  /*12a0*/  IMAD R6, R192, 0x40, R27 ;  /* 0x00000040c0067824 */ /* 0x000fe200078e021b */
[----:B------:R-:W-:Y:S01]  /*12b0*/  LOP3.LUT R205, R205, 0x40, RZ, 0xfc, !PT ;  /* 0x00000040cdcd7812 */ /* 0x000fe200078efcff */
[----:B------:R-:W-:Y:S01]  /*12c0*/  IMAD R26, R18, 0x8000, R7 ;  /* 0x00008000121a7824 */ /* 0x000fe200078e0207 */
[----:B------:R-:W-:Y:S01]  /*12d0*/  PRMT R18, R10, 0x9910, RZ ;  /* 0x000099100a127816 */ /* 0x000fe200000000ff */
[----:B------:R-:W-:-:S02]  /*12e0*/  IMAD R32, R23, 0x8000, R6 ;  /* 0x0000800017207824 */ /* 0x000fc400078e0206 */
[----:B------:R-:W-:Y:S01]  /*12f0*/  IMAD R20, R19, 0x8000, R12 ;  /* 0x0000800013147824 */ /* 0x000fe200078e020c */
[----:B------:R-:W-:Y:S01]  /*1300*/  PRMT R12, R8, 0x9910, RZ ;  /* 0x00009910080c7816 */ /* 0x000fe200000000ff */
[----:B------:R-:W-:Y:S02]  /*1310*/  IMAD R6, R190, 0x40, R29 ;  /* 0x00000040be067824 */ /* 0x000fe400078e021d */
[----:B------:R-:W-:Y:S02]  /*1320*/  IMAD.SHL.U32 R18, R18, 0x1000, RZ ;  /* 0x0000100012127824 */ /* 0x000fe400078e00ff */
[C---:B------:R-:W-:Y:S01]  /*1330*/  IMAD.IADD R13, R204.reuse, 0x1, -R13 ;  /* 0x00000001cc0d7824 */ /* 0x040fe200078e0a0d */
[----:B------:R-:W-:Y:S01]  /*1340*/  LOP3.LUT R204, R204, 0x40, RZ, 0xfc, !PT ;  /* 0x00000040cccc7812 */ /* 0x000fe200078efcff */
[----:B------:R-:W-:Y:S02]  /*1350*/  IMAD R36, R25, 0x8000, R6 ;  /* 0x0000800019247824 */ /* 0x000fe400078e0206 */
[----:B------:R-:W-:-:S04]  /*1360*/  IMAD.WIDE R6, R18, 0x2, RZ ;  /* 0x0000000212067825 */ /* 0x000fc800078e02ff */
[----:B------:R-:W-:Y:S01]  /*1370*/  IMAD.SHL.U32 R16, R16, 0x1000, RZ ;  /* 0x0000100010107824 */ /* 0x000fe200078e00ff */
[----:B------:R-:W-:Y:S01]  /*1380*/  LOP3.LUT R188, R4, R6, RZ, 0xfc, !PT ;  /* 0x0000000604bc7212 */ /* 0x000fe200078efcff */
[----:B------:R-:W-:Y:S01]  /*1390*/  IMAD.SHL.U32 R12, R12, 0x1000, RZ ;  /* 0x000010000c0c7824 */ /* 0x000fe200078e00ff */
[----:B------:R-:W-:Y:S01]  /*13a0*/  LOP3.LUT R183, R5, R7, RZ, 0xfc, !PT ;  /* 0x0000000705b77212 */ /* 0x000fe200078efcff */
[----:B------:R-:W-:Y:S02]  /*13b0*/  IMAD R13, R190, 0x40, R13 ;  /* 0x00000040be0d7824 */ /* 0x000fe400078e020d */
[----:B------:R-:W-:Y:S01]  /*13c0*/  IMAD R34, R15, 0x8000, R28 ;  /* 0x000080000f227824 */ /* 0x000fe200078e021c */
[----:B------:R-:W-:Y:S01]  /*13d0*/  LOP3.LUT R28, R14, 0x18, R217, 0xf8, !PT ;  /* 0x000000180e1c7812 */ /* 0x000fe200078ef8d9 */
[----:B------:R-:W-:Y:S01]  /*13e0*/  IMAD.WIDE R8, R16, 0x2, RZ ;  /* 0x0000000210087825 */ /* 0x000fe200078e02ff */
[----:B------:R-:W-:-:S03]  /*13f0*/  SHF.R.S32.HI R15, RZ, 0x1f, R16 ;  /* 0x0000001fff0f7819 */ /* 0x000fc60000011410 */
[----:B------:R-:W-:Y:S01]  /*1400*/  IMAD.WIDE R10, R12, 0x2, RZ ;  /* 0x000000020c0a7825 */ /* 0x000fe200078e02ff */
[----:B------:R-:W-:Y:S02]  /*1410*/  LOP3.LUT R182, R4, R8, RZ, 0xfc, !PT ;  /* 0x0000000804b67212 */ /* 0x000fe400078efcff */
[C---:B------:R-:W-:Y:S01]  /*1420*/  LOP3.LUT R181, R5.reuse, R9, RZ, 0xfc, !PT ;  /* 0x0000000905b57212 */ /* 0x040fe200078efcff */
[----:B------:R-:W-:Y:S01]  /*1430*/  IMAD R22, R22, 0x8000, R13 ;  /* 0x0000800016167824 */ /* 0x000fe200078e020d */
[----:B------:R-:W-:Y:S01]  /*1440*/  SHF.R.S32.HI R13, RZ, 0x1f, R14 ;  /* 0x0000001fff0d7819 */ /* 0x000fe2000001140e */
[-C--:B------:R-:W-:Y:S01]  /*1450*/  IMAD.WIDE R6, R20, R195.reuse, c[0x0][0x168] ;  /* 0x00005a0014067625 */ /* 0x080fe200078e02c3 */
[----:B------:R-:W-:Y:S02]  /*1460*/  LEA R20, P0, R28, c[0x0][0x160], 0x1 ;  /* 0x000058001c147a11 */ /* 0x000fe400078008ff */
[----:B------:R-:W-:Y:S01]  /*1470*/  LOP3.LUT R180, R4, R10, RZ, 0xfc, !PT ;  /* 0x0000000a04b47212 */ /* 0x000fe200078efcff */
[----:B------:R-:W-:Y:S01]  /*1480*/  IMAD.WIDE R8, R22, R195, c[0x0][0x168] ;  /* 0x00005a0016087625 */ /* 0x000fe200078e02c3 */
[----:B------:R-:W-:Y:S01]  /*1490*/  LOP3.LUT R29, R5, R11, RZ, 0xfc, !PT ;  /* 0x0000000b051d7212 */ /* 0x000fe200078efcff */
[----:B------:R1:W-:Y:S01]  /*14a0*/  LDGSTS.E.BYPASS.128 [R218], [R6.64] ;  /* 0x0000000006da7fae */ /* 0x0003e2000b901c46 */
[----:B------:R-:W-:Y:S01]  /*14b0*/  LEA.HI.X R21, R28, c[0x0][0x164], R13, 0x1, P0 ;  /* 0x000059001c157a11 */ /* 0x000fe200000f0c0d */
[----:B------:R-:W-:Y:S01]  /*14c0*/  IMAD.WIDE R4, R24, R195, c[0x0][0x168] ;  /* 0x00005a0018047625 */ /* 0x000fe200078e02c3 */
[----:B------:R-:W-:-:S02]  /*14d0*/  LOP3.LUT R14, R12, 0x18, R217, 0xf8, !PT ;  /* 0x000000180c0e7812 */ /* 0x000fc400078ef8d9 */
[----:B------:R-:W-:Y:S01]  /*14e0*/  SHF.R.S32.HI R13, RZ, 0x1f, R12 ;  /* 0x0000001fff0d7819 */ /* 0x000fe2000001140c */
[-C--:B------:R-:W-:Y:S01]  /*14f0*/  IMAD.WIDE R10, R26, R195.reuse, c[0x0][0x168] ;  /* 0x00005a001a0a7625 */ /* 0x080fe200078e02c3 */
[--C-:B------:R-:W-:Y:S01]  /*1500*/  LOP3.LUT R12, R16, 0x18, R217.reuse, 0xf8, !PT ;  /* 0x00000018100c7812 */ /* 0x100fe200078ef8d9 */
[----:B------:R2:W-:Y:S01]  /*1510*/  LDGSTS.E.BYPASS.128 [R218+0x800], [R4.64] ;  /* 0x0080000004da7fae */ /* 0x0005e2000b901c46 */
[----:B------:R-:W-:Y:S01]  /*1520*/  LOP3.LUT R16, R18, 0x18, R217, 0xf8, !PT ;  /* 0x0000001812107812 */ /* 0x000fe200078ef8d9 */
[----:B------:R-:W-:Y:S01]  /*1530*/  IMAD R30, R17, 0x8000, R30 ;  /* 0x00008000111e7824 */ /* 0x000fe200078e021e */
[----:B------:R-:W-:Y:S01]  /*1540*/  LEA R22, P0, R14, c[0x0][0x160], 0x1 ;  /* 0x000058000e167a11 */ /* 0x000fe200078008ff */
[-C--:B-1----:R-:W-:Y:S01]  /*1550*/  IMAD.WIDE R6, R28, R195.reuse, c[0x0][0x160] ;  /* 0x000058001c067625 */ /* 0x082fe200078e02c3 */
[----:B------:R1:W-:Y:S01]  /*1560*/  LDGSTS.E.BYPASS.128 [R218+0x1000], [R8.64] ;  /* 0x0100000008da7fae */ /* 0x0003e2000b901c46 */
[----:B------:R-:W-:Y:S02]  /*1570*/  LEA R24, P1, R12, c[0x0][0x160], 0x1 ;  /* 0x000058000c187a11 */ /* 0x000fe400078208ff */
[----:B------:R-:W-:Y:S01]  /*1580*/  SHF.R.S32.HI R17, RZ, 0x1f, R18 ;  /* 0x0000001fff117819 */ /* 0x000fe20000011412 */
[----:B------:R3:W-:Y:S01]  /*1590*/  LDGSTS.E.BYPASS.128 [R218+0x1800], [R10.64] ;  /* 0x018000000ada7fae */ /* 0x0007e2000b901c46 */
[----:B------:R-:W-:Y:S01]  /*15a0*/  LEA R26, P2, R16, c[0x0][0x160], 0x1 ;  /* 0x00005800101a7a11 */ /* 0x000fe200078408ff */
[-C--:B------:R-:W-:Y:S01]  /*15b0*/  IMAD.WIDE R18, R30, R195.reuse, c[0x0][0x168] ;  /* 0x00005a001e127625 */ /* 0x080fe200078e02c3 */
[----:B------:R-:W-:Y:S01]  /*15c0*/  LEA.HI.X R23, R14, c[0x0][0x164], R13, 0x1, P0 ;  /* 0x000059000e177a11 */ /* 0x000fe200000f0c0d */
[----:B------:R-:W0:Y:S01]  /*15d0*/  LDGDEPBAR ;  /* 0x00000000000079af */ /* 0x000e220000000000 */
[----:B------:R-:W-:Y:S01]  /*15e0*/  LEA.HI.X R25, R12, c[0x0][0x164], R15, 0x1, P1 ;  /* 0x000059000c197a11 */ /* 0x000fe200008f0c0f */
[-C--:B--2---:R-:W-:Y:S01]  /*15f0*/  IMAD.WIDE R4, R14, R195.reuse, c[0x0][0x160] ;  /* 0x000058000e047625 */ /* 0x084fe200078e02c3 */
[----:B------:R-:W-:Y:S01]  /*1600*/  LEA.HI.X R27, R16, c[0x0][0x164], R17, 0x1, P2 ;  /* 0x00005900101b7a11 */ /* 0x000fe200010f0c11 */
[----:B------:R2:W-:Y:S01]  /*1610*/  LDGSTS.E.BYPASS.128 [R218+0x4000], [R6.64] ;  /* 0x0400000006da7fae */ /* 0x0005e2000b901c46 */
[----:B------:R-:W-:Y:S01]  /*1620*/  IADD3 R188, P0, R188, c[0x0][0x160], RZ ;  /* 0x00005800bcbc7a10 */ /* 0x000fe20007f1e0ff */
[-C--:B-1----:R-:W-:Y:S01]  /*1630*/  IMAD.WIDE R8, R12, R195.reuse, c[0x0][0x160] ;  /* 0x000058000c087625 */ /* 0x082fe200078e02c3 */
[----:B------:R-:W-:Y:S01]  /*1640*/  IADD3 R182, P1, R182, c[0x0][0x160], RZ ;  /* 0x00005800b6b67a10 */ /* 0x000fe20007f3e0ff */
[----:B------:R1:W-:Y:S01]  /*1650*/  LDGSTS.E.BYPASS.128 [R218+0x4800], [R4.64] ;  /* 0x0480000004da7fae */ /* 0x0003e2000b901c46 */
[----:B------:R-:W-:Y:S01]  /*1660*/  IADD3 R180, P2, R180, c[0x0][0x160], RZ ;  /* 0x00005800b4b47a10 */ /* 0x000fe20007f5e0ff */
[-C--:B---3--:R-:W-:Y:S01]  /*1670*/  IMAD.WIDE R10, R16, R195.reuse, c[0x0][0x160] ;  /* 0x00005800100a7625 */ /* 0x088fe200078e02c3 */
[----:B------:R-:W-:Y:S01]  /*1680*/  IADD3 R188, P3, R188, 0x80, RZ ;  /* 0x00000080bcbc7810 */ /* 0x000fe20007f7e0ff */
[----:B------:R2:W-:Y:S01]  /*1690*/  LDGSTS.E.BYPASS.128 [R218+0x5000], [R8.64] ;  /* 0x0500000008da7fae */ /* 0x0005e2000b901c46 */
[----:B------:R-:W-:Y:S01]  /*16a0*/  IADD3 R182, P4, R182, 0x80, RZ ;  /* 0x00000080b6b67810 */ /* 0x000fe20007f9e0ff */
[-C--:B------:R-:W-:Y:S01]  /*16b0*/  IMAD.WIDE R12, R32, R195.reuse, c[0x0][0x168] ;  /* 0x00005a00200c7625 */ /* 0x080fe200078e02c3 */
[----:B------:R-:W-:Y:S01]  /*16c0*/  IADD3 R180, P5, R180, 0x80, RZ ;  /* 0x00000080b4b47810 */ /* 0x000fe20007fbe0ff */
[----:B------:R2:W-:Y:S01]  /*16d0*/  LDGSTS.E.BYPASS.128 [R218+0x5800], [R10.64] ;  /* 0x058000000ada7fae */ /* 0x0005e2000b901c46 */
[----:B------:R-:W-:Y:S01]  /*16e0*/  IADD3.X R183, RZ, c[0x0][0x164], R183, P3, P0 ;  /* 0x00005900ffb77a10 */ /* 0x000fe20001fe04b7 */
[-C--:B------:R-:W-:Y:S01]  /*16f0*/  IMAD.WIDE R14, R34, R195.reuse, c[0x0][0x168] ;  /* 0x00005a00220e7625 */ /* 0x080fe200078e02c3 */
[----:B------:R-:W-:Y:S01]  /*1700*/  IADD3.X R181, RZ, c[0x0][0x164], R181, P4, P1 ;  /* 0x00005900ffb57a10 */ /* 0x000fe200027e24b5 */
[----:B------:R-:W0:Y:S01]  /*1710*/  LDGDEPBAR ;  /* 0x00000000000079af */ /* 0x000e220000000000 */
[----:B-1----:R-:W-:Y:S01]  /*1720*/  LOP3.LUT R5, R219, 0x8, RZ, 0xc0, !PT ;  /* 0x00000008db057812 */ /* 0x002fe200078ec0ff */
[----:B------:R-:W-:Y:S01]  /*1730*/  IMAD.WIDE R16, R36, R195, c[0x0][0x168] ;  /* 0x00005a0024107625 */ /* 0x000fe200078e02c3 */
[----:B------:R-:W-:Y:S01]  /*1740*/  IADD3.X R3, RZ, c[0x0][0x164], R29, P5, P2 ;  /* 0x00005900ff037a10 */ /* 0x000fe20002fe441d */
[----:B------:R-:W-:Y:S01]  /*1750*/  BAR.SYNC.DEFER_BLOCKING 0x0 ;  /* 0x0000000000007b1d */ /* 0x000fe20000010000 */
[----:B------:R-:W-:Y:S01]  /*1760*/  LOP3.LUT R5, R5, 0x7, R200, 0xf8, !PT ;  /* 0x0000000705057812 */ /* 0x000fe200078ef8c8 */
[----:B------:R-:W-:-:S04]  /*1770*/  CS2R R36, SRZ ;  /* 0x0000000000247805 */ /* 0x000fc8000001ff00 */
[----:B------:R-:W-:-:S05]  /*1780*/  IMAD.SHL.U32 R207, R5, 0x20, RZ ;  /* 0x0000002005cf7824 */ /* 0x000fca00078e00ff */
[----:B------:R-:W-:Y:S01]  /*1790*/  LOP3.LUT R206, R208, R207, RZ, 0xfc, !PT ;  /* 0x000000cfd0ce7212 */ /* 0x000fe200078efcff */
[----:B------:R-:W-:Y:S01]  /*17a0*/  @!PT LDS RZ, [RZ] ;  /* 0x00000000fffff984 */ /* 0x000fe20000000800 */
[----:B------:R-:W-:Y:S01]  /*17b0*/  @!PT LDS RZ, [RZ] ;  /* 0x00000000fffff984 */ /* 0x000fe20000000800 */
[----:B------:R-:W-:Y:S01]  /*17c0*/  @!PT LDS RZ, [RZ] ;  /* 0x00000000fffff984 */ /* 0x000fe20000000800 */
[----:B------:R2:W-:Y:S04]  /*17d0*/  LDGSTS.E.BYPASS.128 [R218+0x2000], [R12.64] ;  /* 0x020000000cda7fae */ /* 0x0005e8000b901c46 */
[----:B------:R2:W-:Y:S04]  /*17e0*/  LDGSTS.E.BYPASS.128 [R218+0x2800], [R14.64] ;  /* 0x028000000eda7fae */ /* 0x0005e8000b901c46 */
[----:B------:R2:W-:Y:S04]  /*17f0*/  LDGSTS.E.BYPASS.128 [R218+0x3000], [R16.64] ;  /* 0x0300000010da7fae */ /* 0x0005e8000b901c46 */
[----:B------:R2:W-:Y:S04]  /*1800*/  LDGSTS.E.BYPASS.128 [R218+0x3800], [R18.64] ;  /* 0x0380000012da7fae */ /* 0x0005e8000b901c46 */
[----:B------:R-:W0:Y:S04]  /*1810*/  LDGDEPBAR ;  /* 0x00000000000079af */ /* 0x000e280000000000 */
[----:B------:R2:W-:Y:S04]  /*1820*/  LDGSTS.E.BYPASS.128 [R218+0x6000], [R20.64+0x40] ;  /* 0x0600004014da7fae */ /* 0x0005e8000b901c46 */
[----:B------:R2:W-:Y:S04]  /*1830*/  LDGSTS.E.BYPASS.128 [R218+0x6800], [R22.64+0x40] ;  /* 0x0680004016da7fae */ /* 0x0005e8000b901c46 */
[----:B------:R2:W-:Y:S04]  /*1840*/  LDGSTS.E.BYPASS.128 [R218+0x7000], [R24.64+0x40] ;  /* 0x0700004018da7fae */ /* 0x0005e8000b901c46 */
[----:B------:R2:W-:Y:S04]  /*1850*/  LDGSTS.E.BYPASS.128 [R218+0x7800], [R26.64+0x40] ;  /* 0x078000401ada7fae */ /* 0x0005e8000b901c46 */
[----:B------:R-:W0:Y:S02]  /*1860*/  LDGDEPBAR ;  /* 0x00000000000079af */ /* 0x000e240000000000 */
.L_x_0:
[----:B------:R-:W-:-:S04]  /*1870*/  DEPBAR.LE SB0, 0x2 ;  /* 0x000080800000791a */ /* 0x000fc80000000000 */
[----:B------:R-:W-:Y:S01]  /*1880*/  UIADD3 UR4, UR4, 0x1, URZ ;  /* 0x0000000104047890 */ /* 0x000fe2000fffe03f */
[----:B------:R-:W-:Y:S01]  /*1890*/  IMAD.IADD R4, R208, 0x1, R207 ;  /* 0x00000001d0047824 */ /* 0x000fe200078e02cf */
[----:B------:R-:W-:Y:S02]  /*18a0*/  IADD3 R201, R201, 0x1, RZ ;  /* 0x00000001c9c97810 */ /* 0x000fe40007ffe0ff */
[----:B------:R-:W-:Y:S01]  /*18b0*/  UISETP.GE.AND UP0, UPT, UR4, 0x2, UPT ;  /* 0x000000020400788c */ /* 0x000fe2000bf06270 */
[----:B------:R-:W-:Y:S01]  /*18c0*/  BAR.SYNC.DEFER_BLOCKING 0x0 ;  /* 0x0000000000007b1d */ /* 0x000fe20000010000 */
[----:B------:R-:W-:Y:S02]  /*18d0*/  ISETP.GE.U32.AND P0, PT, R199, 0x7e, PT ;  /* 0x0000007ec700780c */ /* 0x000fe40003f06070 */
[----:B------:R-:W-:Y:S01]  /*18e0*/  USEL UR4, UR4, URZ, !UP0 ;  /* 0x0000003f04047287 */ /* 0x000fe2000c000000 */
[C---:B------:R-:W-:Y:S02]  /*18f0*/  ISETP.GE.AND P1, PT, R201.reuse, 0x2, PT ;  /* 0x00000002c900780c */ /* 0x040fe40003f26270 */
[----:B------:R-:W-:Y:S01]  /*1900*/  ISETP.GE.U32.AND.EX P0, PT, R198, RZ, PT, P0 ;  /* 0x000000ffc600720c */ /* 0x000fe20003f06100 */
[----:B------:R-:W-:Y:S01]  /*1910*/  USHF.L.U32 UR5, UR4, 0xd, URZ ;  /* 0x0000000d04057899 */ /* 0x000fe2000800063f */
[----:B------:R-:W-:-:S05]  /*1920*/  SEL R201, R201, RZ, !P1 ;  /* 0x000000ffc9c97207 */ /* 0x000fca0004800000 */
[----:B------:R-:W-:Y:S02]  /*1930*/  LEA R172, R216, UR5, 0x1 ;  /* 0x00000005d8ac7c11 */ /* 0x000fe4000f8e08ff */
[----:B------:R-:W-:Y:S02]  /*1940*/  LEA R80, R214, UR5, 0x1 ;  /* 0x00000005d6507c11 */ /* 0x000fe4000f8e08ff */
[----:B------:R-:W-:Y:S02]  /*1950*/  LEA R177, R206, UR5, 0x1 ;  /* 0x00000005ceb17c11 */ /* 0x000fe4000f8e08ff */
[----:B------:R-:W-:Y:S02]  /*1960*/  LEA R176, R4, UR5, 0x1 ;  /* 0x0000000504b07c11 */ /* 0x000fe4000f8e08ff */
[----:B------:R-:W-:Y:S02]  /*1970*/  LEA R76, R212, UR5, 0x1 ;  /* 0x00000005d44c7c11 */ /* 0x000fe4000f8e08ff */
[----:B------:R-:W-:Y:S01]  /*1980*/  LEA R184, R210, UR5, 0x1 ;  /* 0x00000005d2b87c11 */ /* 0x000fe2000f8e08ff */
[----:B------:R-:W-:Y:S01]  /*1990*/  LDSM.16.M88.4 R172, [R172] ;  /* 0x00000000acac783b */ /* 0x000fe20000000200 */
[----:B------:R-:W-:-:S03]  /*19a0*/  LEA R220, R209, UR5, 0x1 ;  /* 0x00000005d1dc7c11 */ /* 0x000fc6000f8e08ff */
[----:B------:R-:W1:Y:S04]  /*19b0*/  LDSM.16.M88.4 R32, [R177+0x4000] ;  /* 0x00400000b120783b */ /* 0x000e680000000200 */
[----:B------:R-:W3:Y:S04]  /*19c0*/  LDSM.16.M88.4 R28, [R177+0x4400] ;  /* 0x00440000b11c783b */ /* 0x000ee80000000200 */
[----:B--2---:R-:W2:Y:S04]  /*19d0*/  LDSM.16.M88.4 R24, [R176+0x4800] ;  /* 0x00480000b018783b */ /* 0x004ea80000000200 */
[----:B------:R-:W4:Y:S04]  /*19e0*/  LDSM.16.M88.4 R20, [R177+0x4c00] ;  /* 0x004c0000b114783b */ /* 0x000f280000000200 */
[----:B------:R-:W2:Y:S04]  /*19f0*/  LDSM.16.M88.4 R4, [R176+0x5000] ;  /* 0x00500000b004783b */ /* 0x000ea80000000200 */
[----:B------:R-:W4:Y:S04]  /*1a00*/  LDSM.16.M88.4 R8, [R177+0x5400] ;  /* 0x00540000b108783b */ /* 0x000f280000000200 */
[----:B------:R1:W4:Y:S04]  /*1a10*/  LDSM.16.M88.4 R12, [R176+0x5800] ;  /* 0x00580000b00c783b */ /* 0x0003280000000200 */
[----:B------:R-:W4:Y:S04]  /*1a20*/  LDSM.16.M88.4 R16, [R177+0x5c00] ;  /* 0x005c0000b110783b */ /* 0x000f280000000200 */
[----:B------:R-:W4:Y:S01]  /*1a30*/  LDSM.16.M88.4 R80, [R80] ;  /* 0x000000005050783b */ /* 0x000f220000000200 */
[----:B-1----:R-:W-:-:S03]  /*1a40*/  LEA R176, R215, UR5, 0x1 ;  /* 0x00000005d7b07c11 */ /* 0x002fc6000f8e08ff */
[----:B------:R-:W1:Y:S04]  /*1a50*/  LDSM.16.M88.4 R76, [R76] ;  /* 0x000000004c4c783b */ /* 0x000e680000000200 */
[----:B------:R-:W1:Y:S01]  /*1a60*/  LDSM.16.M88.4 R184, [R184] ;  /* 0x00000000b8b8783b */ /* 0x000e620000000200 */
[C---:B------:R-:W-:Y:S03]  /*1a70*/  HMMA.16816.F32.BF16 R84, R172.reuse, R32, R84 ;  /* 0x00000020ac54723c */ /* 0x040fe60000041854 */
[----:B------:R-:W1:Y:S05]  /*1a80*/  LDSM.16.M88.4 R176, [R176] ;  /* 0x00000000b0b0783b */ /* 0x000e6a0000000200 */
[C---:B---3--:R-:W-:Y:S08]  /*1a90*/  HMMA.16816.F32.BF16 R36, R172.reuse, R28, R36 ;  /* 0x0000001cac24723c */ /* 0x048ff00000041824 */
[C---:B--2---:R-:W-:Y:S08]  /*1aa0*/  HMMA.16816.F32.BF16 R40, R172.reuse, R24, R40 ;  /* 0x00000018ac28723c */ /* 0x044ff00000041828 */
[C---:B----4-:R-:W-:Y:S08]  /*1ab0*/  HMMA.16816.F32.BF16 R44, R172.reuse, R20, R44 ;  /* 0x00000014ac2c723c */ /* 0x050ff0000004182c */
[C---:B------:R-:W-:Y:S08]  /*1ac0*/  HMMA.16816.F32.BF16 R48, R172.reuse, R4, R48 ;  /* 0x00000004ac30723c */ /* 0x040ff00000041830 */
[C---:B------:R-:W-:Y:S08]  /*1ad0*/  HMMA.16816.F32.BF16 R52, R172.reuse, R8, R52 ;  /* 0x00000008ac34723c */ /* 0x040ff00000041834 */
[C---:B------:R-:W-:Y:S08]  /*1ae0*/  HMMA.16816.F32.BF16 R56, R172.reuse, R12, R56 ;  /* 0x0000000cac38723c */ /* 0x040ff00000041838 */
[----:B------:R-:W-:Y:S07]  /*1af0*/  HMMA.16816.F32.BF16 R60, R172, R16, R60 ;  /* 0x00000010ac3c723c */ /* 0x000fee000004183c */
[----:B------:R-:W-:Y:S01]  /*1b00*/  LEA R172, R213, UR5, 0x1 ;  /* 0x00000005d5ac7c11 */ /* 0x000fe2000f8e08ff */
[C---:B------:R-:W-:Y:S05]  /*1b10*/  HMMA.16816.F32.BF16 R64, R80.reuse, R32, R64 ;  /* 0x000000205040723c */ /* 0x040fea0000041840 */
[----:B------:R-:W2:Y:S03]  /*1b20*/  LDSM.16.M88.4 R172, [R172] ;  /* 0x00000000acac783b */ /* 0x000ea60000000200 */
[C---:B------:R-:W-:Y:S08]  /*1b30*/  HMMA.16816.F32.BF16 R68, R80.reuse, R28, R68 ;  /* 0x0000001c5044723c */ /* 0x040ff00000041844 */
[C---:B------:R-:W-:Y:S08]  /*1b40*/  HMMA.16816.F32.BF16 R72, R80.reuse, R24, R72 ;  /* 0x000000185048723c */ /* 0x040ff00000041848 */
[C---:B------:R-:W-:Y:S08]  /*1b50*/  HMMA.16816.F32.BF16 R88, R80.reuse, R20, R88 ;  /* 0x000000145058723c */ /* 0x040ff00000041858 */
[C---:B------:R-:W-:Y:S08]  /*1b60*/  HMMA.16816.F32.BF16 R92, R80.reuse, R4, R92 ;  /* 0x00000004505c723c */ /* 0x040ff0000004185c */
[C---:B------:R-:W-:Y:S08]  /*1b70*/  HMMA.16816.F32.BF16 R96, R80.reuse, R8, R96 ;  /* 0x000000085060723c */ /* 0x040ff00000041860 */
[C---:B------:R-:W-:Y:S08]  /*1b80*/  HMMA.16816.F32.BF16 R100, R80.reuse, R12, R100 ;  /* 0x0000000c5064723c */ /* 0x040ff00000041864 */
[----:B------:R-:W-:Y:S07]  /*1b90*/  HMMA.16816.F32.BF16 R104, R80, R16, R104 ;  /* 0x000000105068723c */ /* 0x000fee0000041868 */
[----:B------:R-:W-:Y:S01]  /*1ba0*/  LEA R80, R211, UR5, 0x1 ;  /* 0x00000005d3507c11 */ /* 0x000fe2000f8e08ff */
[C---:B-1----:R-:W-:Y:S05]  /*1bb0*/  HMMA.16816.F32.BF16 R108, R76.reuse, R32, R108 ;  /* 0x000000204c6c723c */ /* 0x042fea000004186c */
[----:B------:R-:W1:Y:S03]  /*1bc0*/  LDSM.16.M88.4 R80, [R80] ;  /* 0x000000005050783b */ /* 0x000e660000000200 */
[C---:B------:R-:W-:Y:S08]  /*1bd0*/  HMMA.16816.F32.BF16 R112, R76.reuse, R28, R112 ;  /* 0x0000001c4c70723c */ /* 0x040ff00000041870 */
[C---:B------:R-:W-:Y:S08]  /*1be0*/  HMMA.16816.F32.BF16 R116, R76.reuse, R24, R116 ;  /* 0x000000184c74723c */ /* 0x040ff00000041874 */
[C---:B------:R-:W-:Y:S08]  /*1bf0*/  HMMA.16816.F32.BF16 R120, R76.reuse, R20, R120 ;  /* 0x000000144c78723c */ /* 0x040ff00000041878 */
[C---:B------:R-:W-:Y:S08]  /*1c00*/  HMMA.16816.F32.BF16 R124, R76.reuse, R4, R124 ;  /* 0x000000044c7c723c */ /* 0x040ff0000004187c */
[C---:B------:R-:W-:Y:S08]  /*1c10*/  HMMA.16816.F32.BF16 R128, R76.reuse, R8, R128 ;  /* 0x000000084c80723c */ /* 0x040ff00000041880 */
[C---:B------:R-:W-:Y:S08]  /*1c20*/  HMMA.16816.F32.BF16 R132, R76.reuse, R12, R132 ;  /* 0x0000000c4c84723c */ /* 0x040ff00000041884 */
[----:B------:R-:W-:Y:S01]  /*1c30*/  HMMA.16816.F32.BF16 R136, R76, R16, R136 ;  /* 0x000000104c88723c */ /* 0x000fe20000041888 */
[----:B------:R-:W3:Y:S07]  /*1c40*/  LDSM.16.M88.4 R76, [R220] ;  /* 0x00000000dc4c783b */ /* 0x000eee0000000200 */
[C---:B------:R-:W-:Y:S07]  /*1c50*/  HMMA.16816.F32.BF16 R156, R184.reuse, R4, R156 ;  /* 0x00000004b89c723c */ /* 0x040fee000004189c */
[----:B------:R-:W-:Y:S01]  /*1c60*/  SHF.R.S32.HI R5, RZ, 0x1f, R202 ;  /* 0x0000001fff057819 */ /* 0x000fe200000114ca */
[----:B------:R-:W-:Y:S03]  /*1c70*/  HMMA.16816.F32.BF16 R160, R184, R8, R160 ;  /* 0x00000008b8a0723c */ /* 0x000fe600000418a0 */
[----:B------:R-:W-:-:S04]  /*1c80*/  LEA.HI R5, R5, R202, RZ, 0x6 ;  /* 0x000000ca05057211 */ /* 0x000fc800078f30ff */
[----:B------:R-:W-:Y:S01]  /*1c90*/  SHF.R.S32.HI R4, RZ, 0x6, R5 ;  /* 0x00000006ff047819 */ /* 0x000fe20000011405 */
[----:B------:R-:W-:Y:S01]  /*1ca0*/  HMMA.16816.F32.BF16 R48, R176, R6, R48 ;  /* 0x00000006b030723c */ /* 0x000fe20000041830 */
[----:B------:R-:W-:Y:S02]  /*1cb0*/  LOP3.LUT R5, R5, 0xffffffc0, RZ, 0xc0, !PT ;  /* 0xffffffc005057812 */ /* 0x000fe400078ec0ff */
[----:B------:R-:W-:-:S03]  /*1cc0*/  LEA.HI R8, R4, R4, RZ, 0x6 ;  /* 0x0000000404087211 */ /* 0x000fc600078f30ff */
[----:B------:R-:W-:Y:S01]  /*1cd0*/  IMAD.IADD R5, R202, 0x1, -R5 ;  /* 0x00000001ca057824 */ /* 0x000fe200078e0a05 */
[----:B------:R-:W-:Y:S01]  /*1ce0*/  LOP3.LUT R9, R8, 0x1ffc0, RZ, 0xc0, !PT ;  /* 0x0001ffc008097812 */ /* 0x000fe200078ec0ff */
[----:B--2---:R-:W-:Y:S01]  /*1cf0*/  HMMA.16816.F32.BF16 R92, R172, R6, R92 ;  /* 0x00000006ac5c723c */ /* 0x004fe2000004185c */
[----:B------:R-:W-:Y:S01]  /*1d00*/  SHF.R.S32.HI R8, RZ, 0x1f, R205 ;  /* 0x0000001fff087819 */ /* 0x000fe200000114cd */
[----:B------:R-:W-:Y:S01]  /*1d10*/  IMAD R5, R192, 0x40, R5 ;  /* 0x00000040c0057824 */ /* 0x000fe200078e0205 */
[----:B------:R-:W-:-:S05]  /*1d20*/  IADD3 R202, R202, 0x20, RZ ;  /* 0x00000020caca7810 */ /* 0x000fca0007ffe0ff */
[-C--:B-1----:R-:W-:Y:S08]  /*1d30*/  HMMA.16816.F32.BF16 R124, R80, R6.reuse, R124 ;  /* 0x00000006507c723c */ /* 0x082ff0000004187c */
[----:B---3--:R-:W-:Y:S07]  /*1d40*/  HMMA.16816.F32.BF16 R156, R76, R6, R156 ;  /* 0x000000064c9c723c */ /* 0x008fee000004189c */
[----:B------:R-:W-:Y:S01]  /*1d50*/  SHF.R.S32.HI R6, RZ, 0x1f, R203 ;  /* 0x0000001fff067819 */ /* 0x000fe200000114cb */
[----:B------:R-:W-:Y:S01]  /*1d60*/  HMMA.16816.F32.BF16 R164, R184, R12, R164 ;  /* 0x0000000cb8a4723c */ /* 0x000fe200000418a4 */
[----:B------:R-:W-:-:S02]  /*1d70*/  SHF.R.S32.HI R7, RZ, 0x1f, R204 ;  /* 0x0000001fff077819 */ /* 0x000fc400000114cc */
[----:B------:R-:W-:Y:S02]  /*1d80*/  LEA.HI R6, R6, R203, RZ, 0x6 ;  /* 0x000000cb06067211 */ /* 0x000fe400078f30ff */
[----:B------:R-:W-:Y:S02]  /*1d90*/  LEA.HI R7, R7, R204, RZ, 0x6 ;  /* 0x000000cc07077211 */ /* 0x000fe400078f30ff */
[----:B------:R-:W-:Y:S01]  /*1da0*/  IMAD.IADD R12, R4, 0x1, -R9 ;  /* 0x00000001040c7824 */ /* 0x000fe200078e0a09 */
[----:B------:R-:W-:Y:S01]  /*1db0*/  SHF.R.S32.HI R4, RZ, 0x6, R6 ;  /* 0x00000006ff047819 */ /* 0x000fe20000011406 */
[----:B------:R-:W-:Y:S01]  /*1dc0*/  HMMA.16816.F32.BF16 R52, R176, R10, R52 ;  /* 0x0000000ab034723c */ /* 0x000fe20000041834 */
[----:B------:R-:W-:Y:S01]  /*1dd0*/  LEA.HI R9, R8, R205, RZ, 0x6 ;  /* 0x000000cd08097211 */ /* 0x000fe200078f30ff */
[----:B------:R-:W-:Y:S01]  /*1de0*/  IMAD R12, R12, 0x8000, R5 ;  /* 0x000080000c0c7824 */ /* 0x000fe200078e0205 */
[----:B------:R-:W-:Y:S02]  /*1df0*/  SHF.R.S32.HI R8, RZ, 0x6, R7 ;  /* 0x00000006ff087819 */ /* 0x000fe40000011407 */
[----:B------:R-:W-:-:S02]  /*1e00*/  LOP3.LUT R6, R6, 0xffffffc0, RZ, 0xc0, !PT ;  /* 0xffffffc006067812 */ /* 0x000fc400078ec0ff */
[----:B------:R-:W-:Y:S01]  /*1e10*/  LEA.HI R13, R8, R8, RZ, 0x6 ;  /* 0x00000008080d7211 */ /* 0x000fe200078f30ff */
[-C--:B------:R-:W-:Y:S01]  /*1e20*/  HMMA.16816.F32.BF16 R96, R172, R10.reuse, R96 ;  /* 0x0000000aac60723c */ /* 0x080fe20000041860 */
[----:B------:R-:W-:Y:S01]  /*1e30*/  LOP3.LUT R7, R7, 0xffffffc0, RZ, 0xc0, !PT ;  /* 0xffffffc007077812 */ /* 0x000fe200078ec0ff */
[----:B------:R-:W-:Y:S01]  /*1e40*/  IMAD.IADD R6, R203, 0x1, -R6 ;  /* 0x00000001cb067824 */ /* 0x000fe200078e0a06 */
[----:B------:R-:W-:Y:S02]  /*1e50*/  LOP3.LUT R13, R13, 0x1ffc0, RZ, 0xc0, !PT ;  /* 0x0001ffc00d0d7812 */ /* 0x000fe400078ec0ff */
[----:B------:R-:W-:Y:S01]  /*1e60*/  IADD3 R203, R203, 0x20, RZ ;  /* 0x00000020cbcb7810 */ /* 0x000fe20007ffe0ff */
[C---:B------:R-:W-:Y:S01]  /*1e70*/  IMAD.IADD R7, R204.reuse, 0x1, -R7 ;  /* 0x00000001cc077824 */ /* 0x040fe200078e0a07 */
[----:B------:R-:W-:Y:S01]  /*1e80*/  IADD3 R204, R204, 0x20, RZ ;  /* 0x00000020cccc7810 */ /* 0x000fe20007ffe0ff */
[----:B------:R-:W-:Y:S01]  /*1e90*/  HMMA.16816.F32.BF16 R128, R80, R10, R128 ;  /* 0x0000000a5080723c */ /* 0x000fe20000041880 */
[----:B------:R-:W-:-:S02]  /*1ea0*/  IMAD.IADD R13, R8, 0x1, -R13 ;  /* 0x00000001080d7824 */ /* 0x000fc400078e0a0d */
[----:B------:R-:W-:Y:S02]  /*1eb0*/  IMAD R6, R191, 0x40, R6 ;  /* 0x00000040bf067824 */ /* 0x000fe400078e0206 */
[----:B------:R-:W-:-:S03]  /*1ec0*/  IMAD R8, R190, 0x40, R7 ;  /* 0x00000040be087824 */ /* 0x000fc600078e0207 */
[----:B------:R-:W-:Y:S01]  /*1ed0*/  HMMA.16816.F32.BF16 R160, R76, R10, R160 ;  /* 0x0000000a4ca0723c */ /* 0x000fe200000418a0 */
[----:B------:R-:W-:-:S06]  /*1ee0*/  IMAD R8, R13, 0x8000, R8 ;  /* 0x000080000d087824 */ /* 0x000fcc00078e0208 */
[----:B------:R-:W-:Y:S01]  /*1ef0*/  LEA.HI R11, R4, R4, RZ, 0x6 ;  /* 0x00000004040b7211 */ /* 0x000fe200078f30ff */
[----:B------:R-:W-:Y:S01]  /*1f00*/  HMMA.16816.F32.BF16 R168, R184, R16, R168 ;  /* 0x00000010b8a8723c */ /* 0x000fe200000418a8 */
[----:B------:R-:W-:Y:S02]  /*1f10*/  SHF.R.S32.HI R10, RZ, 0x6, R9 ;  /* 0x00000006ff0a7819 */ /* 0x000fe40000011409 */
[----:B------:R-:W-:-:S04]  /*1f20*/  LOP3.LUT R11, R11, 0x1ffc0, RZ, 0xc0, !PT ;  /* 0x0001ffc00b0b7812 */ /* 0x000fc800078ec0ff */
[----:B------:R-:W-:Y:S01]  /*1f30*/  LEA.HI R16, R10, R10, RZ, 0x6 ;  /* 0x0000000a0a107211 */ /* 0x000fe200078f30ff */
[----:B------:R-:W-:Y:S01]  /*1f40*/  IMAD.IADD R11, R4, 0x1, -R11 ;  /* 0x00000001040b7824 */ /* 0x000fe200078e0a0b */
[----:B------:R-:W-:Y:S01]  /*1f50*/  LOP3.LUT R4, R9, 0xffffffc0, RZ, 0xc0, !PT ;  /* 0xffffffc009047812 */ /* 0x000fe200078ec0ff */
[----:B------:R-:W-:Y:S01]  /*1f60*/  HMMA.16816.F32.BF16 R152, R184, R20, R152 ;  /* 0x00000014b898723c */ /* 0x000fe20000041898 */
[----:B------:R-:W-:Y:S01]  /*1f70*/  LOP3.LUT R17, R16, 0x1ffc0, RZ, 0xc0, !PT ;  /* 0x0001ffc010117812 */ /* 0x000fe200078ec0ff */
[----:B------:R-:W-:Y:S01]  /*1f80*/  IMAD R6, R11, 0x8000, R6 ;  /* 0x000080000b067824 */ /* 0x000fe200078e0206 */
[----:B------:R-:W-:Y:S01]  /*1f90*/  IADD3 R16, P3, R197, R182, RZ ;  /* 0x000000b6c5107210 */ /* 0x000fe20007f7e0ff */
[C---:B------:R-:W-:Y:S01]  /*1fa0*/  IMAD.IADD R4, R205.reuse, 0x1, -R4 ;  /* 0x00000001cd047824 */ /* 0x040fe200078e0a04 */
[----:B------:R-:W-:Y:S01]  /*1fb0*/  IADD3 R205, R205, 0x20, RZ ;  /* 0x00000020cdcd7810 */ /* 0x000fe20007ffe0ff */
[----:B------:R-:W-:Y:S02]  /*1fc0*/  IMAD.IADD R17, R10, 0x1, -R17 ;  /* 0x000000010a117824 */ /* 0x000fe400078e0a11 */
[----:B------:R-:W-:Y:S01]  /*1fd0*/  IMAD R4, R189, 0x40, R4 ;  /* 0x00000040bd047824 */ /* 0x000fe200078e0204 */
[----:B------:R-:W-:Y:S01]  /*1fe0*/  HMMA.16816.F32.BF16 R56, R176, R14, R56 ;  /* 0x0000000eb038723c */ /* 0x000fe20000041838 */
[----:B------:R-:W-:-:S02]  /*1ff0*/  IMAD R21, R201, 0x2000, R218 ;  /* 0x00002000c9157824 */ /* 0x000fc400078e02da */
[----:B------:R-:W-:Y:S02]  /*2000*/  IMAD R10, R17, 0x8000, R4 ;  /* 0x00008000110a7824 */ /* 0x000fe400078e0204 */
[-C--:B------:R-:W-:Y:S01]  /*2010*/  IMAD.WIDE R4, R12, R195.reuse, c[0x0][0x168] ;  /* 0x00005a000c047625 */ /* 0x080fe200078e02c3 */
[----:B------:R-:W-:Y:S01]  /*2020*/  BAR.SYNC.DEFER_BLOCKING 0x0 ;  /* 0x0000000000007b1d */ /* 0x000fe20000010000 */
[----:B------:R-:W-:Y:S01]  /*2030*/  IADD3 R12, P1, R197, R2, RZ ;  /* 0x00000002c50c7210 */ /* 0x000fe20007f3e0ff */
[----:B------:R-:W-:Y:S01]  /*2040*/  HMMA.16816.F32.BF16 R100, R172, R14, R100 ;  /* 0x0000000eac64723c */ /* 0x000fe20000041864 */
[----:B------:R-:W-:-:S04]  /*2050*/  IMAD.WIDE R6, R6, R195, c[0x0][0x168] ;  /* 0x00005a0006067625 */ /* 0x000fc800078e02c3 */
[----:B------:R-:W-:-:S03]  /*2060*/  IMAD.WIDE R8, R8, R195, c[0x0][0x168] ;  /* 0x00005a0008087625 */ /* 0x000fc600078e02c3 */
[----:B------:R-:W-:Y:S01]  /*2070*/  HMMA.16816.F32.BF16 R132, R80, R14, R132 ;  /* 0x0000000e5084723c */ /* 0x000fe20000041884 */
[----:B------:R-:W-:Y:S02]  /*2080*/  IMAD.X R13, R196, 0x1, R0, P1 ;  /* 0x00000001c40d7824 */ /* 0x000fe400008e0600 */
[----:B------:R-:W-:-:S04]  /*2090*/  IMAD.WIDE R10, R10, R195, c[0x0][0x168] ;  /* 0x00005a000a0a7625 */ /* 0x000fc800078e02c3 */
[C---:B------:R-:W-:Y:S01]  /*20a0*/  IMAD.X R17, R196.reuse, 0x1, R181, P3 ;  /* 0x00000001c4117824 */ /* 0x040fe200018e06b5 */
[----:B------:R-:W-:Y:S01]  /*20b0*/  HMMA.16816.F32.BF16 R164, R76, R14, R164 ;  /* 0x0000000e4ca4723c */ /* 0x000fe200000418a4 */
[----:B------:R-:W-:Y:S01]  /*20c0*/  @!PT LDS RZ, [RZ] ;  /* 0x00000000fffff984 */ /* 0x000fe20000000800 */
[----:B------:R-:W-:Y:S01]  /*20d0*/  @!PT LDS RZ, [RZ] ;  /* 0x00000000fffff984 */ /* 0x000fe20000000800 */
[----:B------:R-:W-:Y:S01]  /*20e0*/  @!PT LDS RZ, [RZ] ;  /* 0x00000000fffff984 */ /* 0x000fe20000000800 */
[----:B------:R1:W-:Y:S06]  /*20f0*/  LDGSTS.E.BYPASS.128 [R21], [R4.64], !P0 ;  /* 0x0000000004157fae */ /* 0x0003ec000c101c46 */
[C---:B------:R-:W-:Y:S01]  /*2100*/  IADD3 R14, P2, R197.reuse, R180, RZ ;  /* 0x000000b4c50e7210 */ /* 0x040fe20007f5e0ff */
[-C--:B------:R-:W-:Y:S01]  /*2110*/  HMMA.16816.F32.BF16 R60, R176, R18.reuse, R60 ;  /* 0x00000012b03c723c */ /* 0x080fe2000004183c */
[----:B------:R1:W-:Y:S03]  /*2120*/  LDGSTS.E.BYPASS.128 [R21+0x800], [R6.64], !P0 ;  /* 0x0080000006157fae */ /* 0x0003e6000c101c46 */
[C---:B------:R-:W-:Y:S01]  /*2130*/  IMAD.X R15, R196.reuse, 0x1, R3, P2 ;  /* 0x00000001c40f7824 */ /* 0x040fe200010e0603 */
[----:B------:R1:W-:Y:S03]  /*2140*/  LDGSTS.E.BYPASS.128 [R21+0x1000], [R8.64], !P0 ;  /* 0x0100000008157fae */ /* 0x0003e6000c101c46 */
[-C--:B------:R-:W-:Y:S01]  /*2150*/  HMMA.16816.F32.BF16 R104, R172, R18.reuse, R104 ;  /* 0x00000012ac68723c */ /* 0x080fe20000041868 */
[----:B------:R1:W-:Y:S04]  /*2160*/  LDGSTS.E.BYPASS.128 [R21+0x1800], [R10.64], !P0 ;  /* 0x018000000a157fae */ /* 0x0003e8000c101c46 */
[----:B------:R-:W0:Y:S03]  /*2170*/  LDGDEPBAR ;  /* 0x00000000000079af */ /* 0x000e260000000000 */
[-C--:B------:R-:W-:Y:S01]  /*2180*/  HMMA.16816.F32.BF16 R136, R80, R18.reuse, R136 ;  /* 0x000000125088723c */ /* 0x080fe20000041888 */
[----:B------:R1:W-:Y:S04]  /*2190*/  LDGSTS.E.BYPASS.128 [R21+0x4000], [R12.64], !P0 ;  /* 0x040000000c157fae */ /* 0x0003e8000c101c46 */
[----:B------:R1:W-:Y:S03]  /*21a0*/  LDGSTS.E.BYPASS.128 [R21+0x4800], [R14.64], !P0 ;  /* 0x048000000e157fae */ /* 0x0003e6000c101c46 */
[----:B------:R-:W-:Y:S01]  /*21b0*/  HMMA.16816.F32.BF16 R168, R76, R18, R168 ;  /* 0x000000124ca8723c */ /* 0x000fe200000418a8 */
[----:B------:R1:W-:Y:S06]  /*21c0*/  LDGSTS.E.BYPASS.128 [R21+0x5000], [R16.64], !P0 ;  /* 0x0500000010157fae */ /* 0x0003ec000c101c46 */
[----:B------:R-:W-:Y:S01]  /*21d0*/  IADD3 R18, P1, R197, R188, RZ ;  /* 0x000000bcc5127210 */ /* 0x000fe20007f3e0ff */
[----:B------:R-:W-:Y:S04]  /*21e0*/  HMMA.16816.F32.BF16 R140, R184, R32, R140 ;  /* 0x00000020b88c723c */ /* 0x000fe8000004188c */
[----:B------:R-:W-:Y:S01]  /*21f0*/  IMAD.X R19, R196, 0x1, R183, P1 ;  /* 0x00000001c4137824 */ /* 0x000fe200008e06b7 */
[----:B------:R-:W-:-:S03]  /*2200*/  IADD3 R199, P1, R199, 0x1, RZ ;  /* 0x00000001c7c77810 */ /* 0x000fc60007f3e0ff */
[C---:B------:R-:W-:Y:S01]  /*2210*/  HMMA.16816.F32.BF16 R144, R184.reuse, R28, R144 ;  /* 0x0000001cb890723c */ /* 0x040fe20000041890 */
[----:B------:R1:W-:Y:S01]  /*2220*/  LDGSTS.E.BYPASS.128 [R21+0x5800], [R18.64], !P0 ;  /* 0x0580000012157fae */ /* 0x0003e2000c101c46 */
[----:B------:R-:W-:Y:S01]  /*2230*/  IADD3 R197, P0, R197, 0x40, RZ ;  /* 0x00000040c5c57810 */ /* 0x000fe20007f1e0ff */
[----:B------:R-:W-:Y:S02]  /*2240*/  IMAD.X R198, RZ, RZ, R198, P1 ;  /* 0x000000ffffc67224 */ /* 0x000fe400008e06c6 */
[----:B------:R-:W0:Y:S02]  /*2250*/  LDGDEPBAR ;  /* 0x00000000000079af */ /* 0x000e240000000000 */
[----:B------:R-:W-:Y:S01]  /*2260*/  IMAD.X R196, RZ, RZ, R196, P0 ;  /* 0x000000ffffc47224 */ /* 0x000fe200000e06c4 */
[----:B------:R-:W-:Y:S01]  /*2270*/  HMMA.16816.F32.BF16 R148, R184, R24, R148 ;  /* 0x00000018b894723c */ /* 0x000fe20000041894 */
[----:B------:R-:W-:-:S04]  /*2280*/  ISETP.NE.U32.AND P0, PT, R197, 0x2000, PT ;  /* 0x00002000c500780c */ /* 0x000fc80003f05070 */
[----:B------:R-:W-:-:S03]  /*2290*/  ISETP.NE.AND.EX P0, PT, R196, RZ, PT, P0 ;  /* 0x000000ffc400720c */ /* 0x000fc60003f05300 */
[C---:B------:R-:W-:Y:S08]  /*22a0*/  HMMA.16816.F32.BF16 R84, R176.reuse, R34, R84 ;  /* 0x00000022b054723c */ /* 0x040ff00000041854 */
[C---:B------:R-:W-:Y:S08]  /*22b0*/  HMMA.16816.F32.BF16 R36, R176.reuse, R30, R36 ;  /* 0x0000001eb024723c */ /* 0x040ff00000041824 */
[C---:B------:R-:W-:Y:S08]  /*22c0*/  HMMA.16816.F32.BF16 R40, R176.reuse, R26, R40 ;  /* 0x0000001ab028723c */ /* 0x040ff00000041828 */
[----:B------:R-:W-:Y:S08]  /*22d0*/  HMMA.16816.F32.BF16 R44, R176, R22, R44 ;  /* 0x00000016b02c723c */ /* 0x000ff0000004182c */
        /* <DEDUP_REMOVED lines=11> */
[----:B------:R-:W-:Y:S01]  /*2390*/  HMMA.16816.F32.BF16 R152, R76, R22, R152 ;  /* 0x000000164c98723c */ /* 0x000fe20000041898 */
[----:B-1----:R-:W-:Y:S07]  /*23a0*/  @P0 BRA `(.L_x_0) ;  /* 0xfffff4c000000947 */ /* 0x002fee000383ffff */
[----:B------:R-:W-:Y:S01]  /*23b0*/  IMAD.SHL.U32 R0, R200, 0x20, RZ ;  /* 0x00000020c8007824 */ /* 0x000fe200078e00ff */
[----:B------:R-:W-:Y:S01]  /*23c0*/  SHF.R.U32.HI R3, RZ, 0x4, R200 ;  /* 0x00000004ff037819 */ /* 0x000fe200000116c8 */
[----:B------:R-:W-:-:S04]  /*23d0*/  DEPBAR.LE SB0, 0x0 ;  /* 0x000080000000791a */ /* 0x000fc80000000000 */
[----:B------:R-:W-:Y:S01]  /*23e0*/  IMAD.SHL.U32 R200, R200, 0x2, RZ ;  /* 0x00000002c8c87824 */ /* 0x000fe200078e00ff */
[----:B------:R-:W-:Y:S02]  /*23f0*/  LOP3.LUT R5, R0, 0xb80, RZ, 0xc0, !PT ;  /* 0x00000b8000057812 */ /* 0x000fe400078ec0ff */
[--C-:B------:R-:W-:Y:S02]  /*2400*/  LOP3.LUT R193, R193, 0x78, R217.reuse, 0xf8, !PT ;  /* 0x00000078c1c17812 */ /* 0x100fe400078ef8d9 */
[----:B------:R-:W-:Y:S02]  /*2410*/  SGXT.U32 R3, R3, 0x3 ;  /* 0x000000030303781a */ /* 0x000fe40000000000 */
[----:B------:R-:W-:Y:S02]  /*2420*/  LOP3.LUT R200, R5, 0x6, R200, 0xf8, !PT ;  /* 0x0000000605c87812 */ /* 0x000fe400078ef8c8 */
[----:B------:R-:W-:Y:S02]  /*2430*/  SHF.R.U32.HI R0, RZ, 0x3, R217 ;  /* 0x00000003ff007819 */ /* 0x000fe400000116d9 */
[----:B------:R-:W-:-:S02]  /*2440*/  LOP3.LUT R217, R217, 0x3f8, RZ, 0xc0, !PT ;  /* 0x000003f8d9d97812 */ /* 0x000fc400078ec0ff */
[----:B------:R-:W-:Y:S02]  /*2450*/  LOP3.LUT R194, R3, R194, RZ, 0xfc, !PT ;  /* 0x000000c203c27212 */ /* 0x000fe400078efcff */
[----:B------:R-:W-:Y:S02]  /*2460*/  LOP3.LUT R200, R200, 0x8, R219, 0xf8, !PT ;  /* 0x00000008c8c87812 */ /* 0x000fe400078ef8db */
[----:B------:R-:W-:Y:S02]  /*2470*/  LOP3.LUT R3, R217, 0x800, RZ, 0xfc, !PT ;  /* 0x00000800d9037812 */ /* 0x000fe400078efcff */
[----:B------:R-:W-:Y:S01]  /*2480*/  LOP3.LUT R0, R0, 0x70, RZ, 0xc0, !PT ;  /* 0x0000007000007812 */ /* 0x000fe200078ec0ff */
[----:B------:R-:W-:Y:S01]  /*2490*/  IMAD.SHL.U32 R200, R200, 0x2, RZ ;  /* 0x00000002c8c87824 */ /* 0x000fe200078e00ff */
[----:B------:R-:W-:Y:S02]  /*24a0*/  SHF.R.U32.HI R3, RZ, 0x3, R3 ;  /* 0x00000003ff037819 */ /* 0x000fe40000011603 */
[----:B------:R-:W-:Y:S01]  /*24b0*/  F2FP.BF16.PACK_AB R60, R61, R60 ;  /* 0x0000003c3d3c723e */ /* 0x000fe200000010ff */
[----:B------:R-:W-:Y:S01]  /*24c0*/  IMAD R61, R217, 0x2, R0 ;  /* 0x00000002d93d7824 */ /* 0x000fe200078e0200 */
[----:B------:R-:W-:Y:S01]  /*24d0*/  BAR.SYNC.DEFER_BLOCKING 0x0 ;  /* 0x0000000000007b1d */ /* 0x000fe20000010000 */
[----:B------:R-:W-:-:S02]  /*24e0*/  LOP3.LUT R7, R5, 0x400, RZ, 0xfc, !PT ;  /* 0x0000040005077812 */ /* 0x000fc400078efcff */
[----:B------:R-:W-:Y:S02]  /*24f0*/  LOP3.LUT R0, R3, 0x170, RZ, 0xc0, !PT ;  /* 0x0000017003007812 */ /* 0x000fe400078ec0ff */
[----:B------:R-:W-:Y:S02]  /*2500*/  F2FP.BF16.PACK_AB R84, R85, R84 ;  /* 0x000000545554723e */ /* 0x000fe400000010ff */
[----:B------:R-:W-:Y:S02]  /*2510*/  LEA.HI R3, R5, R200, RZ, 0x1d ;  /* 0x000000c805037211 */ /* 0x000fe400078fe8ff */
[----:B------:R-:W-:Y:S02]  /*2520*/  F2FP.BF16.PACK_AB R87, R87, R86 ;  /* 0x000000565757723e */ /* 0x000fe400000010ff */
[----:B------:R-:W-:Y:S02]  /*2530*/  LEA.HI R200, R7, R200, RZ, 0x1d ;  /* 0x000000c807c87211 */ /* 0x000fe400078fe8ff */
[----:B------:R-:W-:-:S02]  /*2540*/  F2FP.BF16.PACK_AB R36, R37, R36 ;  /* 0x000000242524723e */ /* 0x000fc400000010ff */
[----:B------:R-:W-:Y:S02]  /*2550*/  F2FP.BF16.PACK_AB R39, R39, R38 ;  /* 0x000000262727723e */ /* 0x000fe400000010ff */
[----:B------:R-:W-:Y:S02]  /*2560*/  F2FP.BF16.PACK_AB R40, R41, R40 ;  /* 0x000000282928723e */ /* 0x000fe400000010ff */
[----:B------:R-:W-:Y:S02]  /*2570*/  F2FP.BF16.PACK_AB R43, R43, R42 ;  /* 0x0000002a2b2b723e */ /* 0x000fe400000010ff */
[----:B------:R-:W-:Y:S02]  /*2580*/  F2FP.BF16.PACK_AB R44, R45, R44 ;  /* 0x0000002c2d2c723e */ /* 0x000fe400000010ff */
[----:B------:R-:W-:Y:S01]  /*2590*/  F2FP.BF16.PACK_AB R47, R47, R46 ;  /* 0x0000002e2f2f723e */ /* 0x000fe200000010ff */
[----:B------:R-:W-:Y:S01]  /*25a0*/  STS [R3], R84 ;  /* 0x0000005403007388 */ /* 0x000fe20000000800 */
[----:B------:R-:W-:-:S02]  /*25b0*/  F2FP.BF16.PACK_AB R48, R49, R48 ;  /* 0x000000303130723e */ /* 0x000fc400000010ff */
[----:B------:R-:W-:Y:S01]  /*25c0*/  F2FP.BF16.PACK_AB R51, R51, R50 ;  /* 0x000000323333723e */ /* 0x000fe200000010ff */
[----:B------:R-:W-:Y:S01]  /*25d0*/  STS [R200+0x800], R87 ;  /* 0x00080057c8007388 */ /* 0x000fe20000000800 */
[----:B------:R-:W-:Y:S02]  /*25e0*/  F2FP.BF16.PACK_AB R52, R53, R52 ;  /* 0x000000343534723e */ /* 0x000fe400000010ff */
[----:B------:R-:W-:Y:S01]  /*25f0*/  F2FP.BF16.PACK_AB R55, R55, R54 ;  /* 0x000000363737723e */ /* 0x000fe200000010ff */
[----:B------:R-:W-:Y:S01]  /*2600*/  STS [R3+0x20], R36 ;  /* 0x0000202403007388 */ /* 0x000fe20000000800 */
[----:B------:R-:W-:Y:S02]  /*2610*/  F2FP.BF16.PACK_AB R56, R57, R56 ;  /* 0x000000383938723e */ /* 0x000fe400000010ff */
[----:B------:R-:W-:Y:S01]  /*2620*/  F2FP.BF16.PACK_AB R59, R59, R58 ;  /* 0x0000003a3b3b723e */ /* 0x000fe200000010ff */
[----:B------:R-:W-:Y:S01]  /*2630*/  STS [R200+0x820], R39 ;  /* 0x00082027c8007388 */ /* 0x000fe20000000800 */
[----:B------:R-:W-:-:S02]  /*2640*/  F2FP.BF16.PACK_AB R9, R63, R62 ;  /* 0x0000003e3f09723e */ /* 0x000fc400000010ff */
[C---:B------:R-:W-:Y:S01]  /*2650*/  LOP3.LUT R2, R217.reuse, 0x400, RZ, 0xfc, !PT ;  /* 0x00000400d9027812 */ /* 0x040fe200078efcff */
[----:B------:R-:W-:Y:S01]  /*2660*/  STS [R3+0x40], R40 ;  /* 0x0000402803007388 */ /* 0x000fe20000000800 */
[----:B------:R-:W-:Y:S02]  /*2670*/  LOP3.LUT R4, R217, 0xc00, RZ, 0xfc, !PT ;  /* 0x00000c00d9047812 */ /* 0x000fe400078efcff */
[----:B------:R-:W-:Y:S01]  /*2680*/  SHF.R.U32.HI R2, RZ, 0x3, R2 ;  /* 0x00000003ff027819 */ /* 0x000fe20000011602 */
[----:B------:R-:W-:Y:S01]  /*2690*/  STS [R200+0x840], R43 ;  /* 0x0008402bc8007388 */ /* 0x000fe20000000800 */
[----:B------:R-:W-:Y:S02]  /*26a0*/  SHF.R.U32.HI R4, RZ, 0x3, R4 ;  /* 0x00000003ff047819 */ /* 0x000fe40000011604 */
[----:B------:R-:W-:Y:S01]  /*26b0*/  LOP3.LUT R2, R2, 0xf0, RZ, 0xc0, !PT ;  /* 0x000000f002027812 */ /* 0x000fe200078ec0ff */
[----:B------:R-:W-:Y:S01]  /*26c0*/  STS [R3+0x60], R44 ;  /* 0x0000602c03007388 */ /* 0x000fe20000000800 */
[----:B------:R-:W-:-:S02]  /*26d0*/  LOP3.LUT R4, R4, 0x1f0, RZ, 0xc0, !PT ;  /* 0x000001f004047812 */ /* 0x000fc400078ec0ff */
[----:B------:R-:W-:Y:S01]  /*26e0*/  F2FP.BF16.PACK_AB R64, R65, R64 ;  /* 0x000000404140723e */ /* 0x000fe200000010ff */
[----:B------:R-:W-:Y:S01]  /*26f0*/  STS [R200+0x860], R47 ;  /* 0x0008602fc8007388 */ /* 0x000fe20000000800 */
[----:B------:R-:W-:Y:S01]  /*2700*/  IMAD R63, R217, 0x2, R2 ;  /* 0x00000002d93f7824 */ /* 0x000fe200078e0202 */
[----:B------:R-:W-:Y:S01]  /*2710*/  F2FP.BF16.PACK_AB R67, R67, R66 ;  /* 0x000000424343723e */ /* 0x000fe200000010ff */
[C---:B------:R-:W-:Y:S01]  /*2720*/  IMAD R65, R217.reuse, 0x2, R0 ;  /* 0x00000002d9417824 */ /* 0x040fe200078e0200 */
[----:B------:R-:W-:Y:S01]  /*2730*/  STS [R3+0x80], R48 ;  /* 0x0000803003007388 */ /* 0x000fe20000000800 */
[----:B------:R-:W-:Y:S01]  /*2740*/  IMAD R217, R217, 0x2, R4 ;  /* 0x00000002d9d97824 */ /* 0x000fe200078e0204 */
[----:B------:R-:W-:Y:S02]  /*2750*/  F2FP.BF16.PACK_AB R68, R69, R68 ;  /* 0x000000444544723e */ /* 0x000fe400000010ff */
[----:B------:R-:W-:Y:S01]  /*2760*/  STS [R200+0x880], R51 ;  /* 0x00088033c8007388 */ /* 0x000fe20000000800 */
        /* <DEDUP_REMOVED lines=8> */
[----:B------:R1:W-:Y:S01]  /*27f0*/  STS [R3+0xc0], R56 ;  /* 0x0000c03803007388 */ /* 0x0003e20000000800 */
[----:B------:R-:W-:-:S02]  /*2800*/  F2FP.BF16.PACK_AB R95, R95, R94 ;  /* 0x0000005e5f5f723e */ /* 0x000fc400000010ff */
[----:B------:R-:W-:Y:S01]  /*2810*/  F2FP.BF16.PACK_AB R96, R97, R96 ;  /* 0x000000606160723e */ /* 0x000fe200000010ff */
[----:B------:R-:W-:Y:S01]  /*2820*/  STS [R200+0x8c0], R59 ;  /* 0x0008c03bc8007388 */ /* 0x000fe20000000800 */
[----:B------:R-:W-:Y:S02]  /*2830*/  F2FP.BF16.PACK_AB R99, R99, R98 ;  /* 0x000000626363723e */ /* 0x000fe400000010ff */
[----:B------:R-:W-:Y:S01]  /*2840*/  F2FP.BF16.PACK_AB R100, R101, R100 ;  /* 0x000000646564723e */ /* 0x000fe200000010ff */
[----:B------:R2:W-:Y:S01]  /*2850*/  STS [R3+0xe0], R60 ;  /* 0x0000e03c03007388 */ /* 0x0005e20000000800 */
[----:B------:R-:W-:Y:S01]  /*2860*/  F2FP.BF16.PACK_AB R103, R103, R102 ;  /* 0x000000666767723e */ /* 0x000fe200000010ff */
[----:B-1----:R-:W-:Y:S01]  /*2870*/  IMAD R56, R194, 0x1000, R193 ;  /* 0x00001000c2387824 */ /* 0x002fe200078e02c1 */
[----:B------:R-:W-:Y:S01]  /*2880*/  F2FP.BF16.PACK_AB R104, R105, R104 ;  /* 0x000000686968723e */ /* 0x000fe200000010ff */
[----:B------:R-:W-:Y:S01]  /*2890*/  STS [R200+0x8e0], R9 ;  /* 0x0008e009c8007388 */ /* 0x000fe20000000800 */
[----:B------:R-:W-:-:S02]  /*28a0*/  F2FP.BF16.PACK_AB R107, R107, R106 ;  /* 0x0000006a6b6b723e */ /* 0x000fc400000010ff */
[----:B------:R-:W-:Y:S01]  /*28b0*/  F2FP.BF16.PACK_AB R108, R109, R108 ;  /* 0x0000006c6d6c723e */ /* 0x000fe200000010ff */
[----:B------:R-:W-:Y:S01]  /*28c0*/  BAR.SYNC.DEFER_BLOCKING 0x0 ;  /* 0x0000000000007b1d */ /* 0x000fe20000010000 */
[----:B------:R-:W-:Y:S02]  /*28d0*/  F2FP.BF16.PACK_AB R111, R111, R110 ;  /* 0x0000006e6f6f723e */ /* 0x000fe400000010ff */
[----:B------:R-:W-:Y:S02]  /*28e0*/  F2FP.BF16.PACK_AB R112, R113, R112 ;  /* 0x000000707170723e */ /* 0x000fe400000010ff */
[----:B------:R-:W-:Y:S02]  /*28f0*/  F2FP.BF16.PACK_AB R115, R115, R114 ;  /* 0x000000727373723e */ /* 0x000fe400000010ff */
[----:B------:R-:W-:Y:S02]  /*2900*/  F2FP.BF16.PACK_AB R116, R117, R116 ;  /* 0x000000747574723e */ /* 0x000fe400000010ff */
[----:B------:R-:W-:-:S02]  /*2910*/  F2FP.BF16.PACK_AB R119, R119, R118 ;  /* 0x000000767777723e */ /* 0x000fc400000010ff */
[----:B------:R-:W-:Y:S02]  /*2920*/  F2FP.BF16.PACK_AB R120, R121, R120 ;  /* 0x000000787978723e */ /* 0x000fe400000010ff */
[----:B------:R-:W-:Y:S02]  /*2930*/  F2FP.BF16.PACK_AB R123, R123, R122 ;  /* 0x0000007a7b7b723e */ /* 0x000fe400000010ff */
[----:B------:R-:W-:Y:S02]  /*2940*/  F2FP.BF16.PACK_AB R124, R125, R124 ;  /* 0x0000007c7d7c723e */ /* 0x000fe400000010ff */
[----:B------:R-:W-:Y:S02]  /*2950*/  F2FP.BF16.PACK_AB R127, R127, R126 ;  /* 0x0000007e7f7f723e */ /* 0x000fe400000010ff */
[----:B------:R-:W-:Y:S02]  /*2960*/  F2FP.BF16.PACK_AB R128, R129, R128 ;  /* 0x000000808180723e */ /* 0x000fe400000010ff */
[----:B------:R-:W-:-:S02]  /*2970*/  F2FP.BF16.PACK_AB R131, R131, R130 ;  /* 0x000000828383723e */ /* 0x000fc400000010ff */
[----:B------:R-:W-:Y:S01]  /*2980*/  F2FP.BF16.PACK_AB R132, R133, R132 ;  /* 0x000000848584723e */ /* 0x000fe200000010ff */
[----:B------:R-:W1:Y:S01]  /*2990*/  LDS.128 R32, [R61] ;  /* 0x000000003d207984 */ /* 0x000e620000000c00 */
[----:B------:R-:W-:Y:S02]  /*29a0*/  F2FP.BF16.PACK_AB R135, R135, R134 ;  /* 0x000000868787723e */ /* 0x000fe400000010ff */
[----:B------:R-:W-:Y:S01]  /*29b0*/  F2FP.BF16.PACK_AB R136, R137, R136 ;  /* 0x000000888988723e */ /* 0x000fe200000010ff */
[----:B------:R-:W3:Y:S01]  /*29c0*/  LDS.128 R36, [R63+0x800] ;  /* 0x000800003f247984 */ /* 0x000ee20000000c00 */
[----:B------:R-:W-:Y:S02]  /*29d0*/  F2FP.BF16.PACK_AB R139, R139, R138 ;  /* 0x0000008a8b8b723e */ /* 0x000fe400000010ff */
[----:B------:R-:W-:Y:S01]  /*29e0*/  F2FP.BF16.PACK_AB R140, R141, R140 ;  /* 0x0000008c8d8c723e */ /* 0x000fe200000010ff */
[----:B------:R-:W4:Y:S01]  /*29f0*/  LDS.128 R24, [R65+0x1000] ;  /* 0x0010000041187984 */ /* 0x000f220000000c00 */
[----:B------:R-:W-:-:S02]  /*2a00*/  F2FP.BF16.PACK_AB R143, R143, R142 ;  /* 0x0000008e8f8f723e */ /* 0x000fc400000010ff */
[----:B------:R-:W-:Y:S01]  /*2a10*/  F2FP.BF16.PACK_AB R144, R145, R144 ;  /* 0x000000909190723e */ /* 0x000fe200000010ff */
[----:B------:R-:W1:Y:S01]  /*2a20*/  LDS.128 R28, [R217+0x1800] ;  /* 0x00180000d91c7984 */ /* 0x000e620000000c00 */
[----:B------:R-:W-:Y:S02]  /*2a30*/  F2FP.BF16.PACK_AB R147, R147, R146 ;  /* 0x000000929393723e */ /* 0x000fe400000010ff */
[----:B------:R-:W-:Y:S01]  /*2a40*/  F2FP.BF16.PACK_AB R148, R149, R148 ;  /* 0x000000949594723e */ /* 0x000fe200000010ff */
[----:B------:R-:W-:Y:S01]  /*2a50*/  BAR.SYNC.DEFER_BLOCKING 0x0 ;  /* 0x0000000000007b1d */ /* 0x000fe20000010000 */
        /* <DEDUP_REMOVED lines=9> */
[----:B------:R-:W-:Y:S02]  /*2af0*/  F2FP.BF16.PACK_AB R168, R169, R168 ;  /* 0x000000a8a9a8723e */ /* 0x000fe400000010ff */
[----:B------:R-:W-:Y:S02]  /*2b00*/  F2FP.BF16.PACK_AB R171, R171, R170 ;  /* 0x000000aaabab723e */ /* 0x000fe400000010ff */
[----:B------:R-:W-:Y:S01]  /*2b10*/  ISETP.GE.AND P0, PT, R193, 0x1000, PT ;  /* 0x00001000c100780c */ /* 0x000fe20003f06270 */
[----:B------:R1:W-:Y:S01]  /*2b20*/  STS [R3], R64 ;  /* 0x0000004003007388 */ /* 0x0003e20000000800 */
[C---:B------:R-:W-:Y:S02]  /*2b30*/  LOP3.LUT R54, R194.reuse, 0x8, RZ, 0xfc, !PT ;  /* 0x00000008c2367812 */ /* 0x040fe400078efcff */
[C---:B------:R-:W-:Y:S01]  /*2b40*/  LOP3.LUT R52, R194.reuse, 0x10, RZ, 0xfc, !PT ;  /* 0x00000010c2347812 */ /* 0x040fe200078efcff */
[----:B------:R-:W-:Y:S01]  /*2b50*/  STS [R200+0x800], R67 ;  /* 0x00080043c8007388 */ /* 0x000fe20000000800 */
[----:B------:R-:W-:-:S02]  /*2b60*/  LOP3.LUT R2, R194, 0x18, RZ, 0xfc, !PT ;  /* 0x00000018c2027812 */ /* 0x000fc400078efcff */
[C---:B------:R-:W-:Y:S01]  /*2b70*/  ISETP.LT.AND P1, PT, R194.reuse, 0x200, !P0 ;  /* 0x00000200c200780c */ /* 0x040fe20004721270 */
[----:B------:R-:W-:Y:S01]  /*2b80*/  STS [R3+0x20], R68 ;  /* 0x0000204403007388 */ /* 0x000fe20000000800 */
[----:B------:R-:W-:Y:S01]  /*2b90*/  LOP3.LUT R0, R194, 0x20, RZ, 0xfc, !PT ;  /* 0x00000020c2007812 */ /* 0x000fe200078efcff */
[--C-:B------:R-:W-:Y:S01]  /*2ba0*/  IMAD R58, R52, 0x1000, R193.reuse ;  /* 0x00001000343a7824 */ /* 0x100fe200078e02c1 */
[----:B------:R-:W-:Y:S01]  /*2bb0*/  ISETP.LT.AND P2, PT, R54, 0x200, !P0 ;  /* 0x000002003600780c */ /* 0x000fe20004741270 */
[----:B------:R-:W-:Y:S01]  /*2bc0*/  STS [R200+0x820], R71 ;  /* 0x00082047c8007388 */ /* 0x000fe20000000800 */
[----:B------:R-:W-:Y:S01]  /*2bd0*/  ISETP.LT.AND P3, PT, R52, 0x200, !P0 ;  /* 0x000002003400780c */ /* 0x000fe20004761270 */
[--C-:B------:R-:W-:Y:S01]  /*2be0*/  IMAD R54, R54, 0x1000, R193.reuse ;  /* 0x0000100036367824 */ /* 0x100fe200078e02c1 */
[----:B------:R-:W-:Y:S01]  /*2bf0*/  ISETP.LT.AND P4, PT, R2, 0x200, !P0 ;  /* 0x000002000200780c */ /* 0x000fe20004781270 */
[----:B------:R-:W-:Y:S01]  /*2c00*/  STS [R3+0x40], R72 ;  /* 0x0000404803007388 */ /* 0x000fe20000000800 */
[----:B------:R-:W-:Y:S01]  /*2c10*/  ISETP.LT.AND P5, PT, R0, 0x200, !P0 ;  /* 0x000002000000780c */ /* 0x000fe200047a1270 */
[--C-:B--2---:R-:W-:Y:S01]  /*2c20*/  IMAD R60, R2, 0x1000, R193.reuse ;  /* 0x00001000023c7824 */ /* 0x104fe200078e02c1 */
[----:B------:R-:W-:Y:S01]  /*2c30*/  LOP3.LUT R66, R194, 0x28, RZ, 0xfc, !PT ;  /* 0x00000028c2427812 */ /* 0x000fe200078efcff */
[----:B------:R-:W-:Y:S01]  /*2c40*/  STS [R200+0x840], R75 ;  /* 0x0008404bc8007388 */ /* 0x000fe20000000800 */
[----:B------:R-:W-:Y:S01]  /*2c50*/  IMAD R0, R0, 0x1000, R193 ;  /* 0x0000100000007824 */ /* 0x000fe200078e02c1 */
[----:B-1----:R-:W-:Y:S01]  /*2c60*/  LOP3.LUT R64, R194, 0x30, RZ, 0xfc, !PT ;  /* 0x00000030c2407812 */ /* 0x002fe200078efcff */
[----:B------:R-:W-:Y:S01]  /*2c70*/  IMAD.WIDE R52, R54, R195, c[0x0][0x170] ;  /* 0x00005c0036347625 */ /* 0x000fe200078e02c3 */
[----:B------:R-:W-:Y:S01]  /*2c80*/  STS [R3+0x60], R88 ;  /* 0x0000605803007388 */ /* 0x000fe20000000800 */
[----:B------:R-:W-:-:S02]  /*2c90*/  LOP3.LUT R62, R194, 0x38, RZ, 0xfc, !PT ;  /* 0x00000038c23e7812 */ /* 0x000fc400078efcff */
[-C--:B------:R-:W-:Y:S01]  /*2ca0*/  IMAD.WIDE R54, R58, R195.reuse, c[0x0][0x170] ;  /* 0x00005c003a367625 */ /* 0x080fe200078e02c3 */
[----:B------:R-:W-:Y:S03]  /*2cb0*/  STS [R200+0x860], R91 ;  /* 0x0008605bc8007388 */ /* 0x000fe60000000800 */
[----:B------:R-:W-:Y:S01]  /*2cc0*/  IMAD.WIDE R58, R0, R195, c[0x0][0x170] ;  /* 0x00005c00003a7625 */ /* 0x000fe200078e02c3 */
[----:B------:R-:W-:Y:S01]  /*2cd0*/  STS [R3+0x80], R92 ;  /* 0x0000805c03007388 */ /* 0x000fe20000000800 */
[----:B------:R-:W-:-:S03]  /*2ce0*/  LOP3.LUT R0, R194, 0x48, RZ, 0xfc, !PT ;  /* 0x00000048c2007812 */ /* 0x000fc600078efcff */
[----:B------:R-:W-:Y:S04]  /*2cf0*/  STS [R200+0x880], R95 ;  /* 0x0008805fc8007388 */ /* 0x000fe80000000800 */
[----:B------:R-:W-:Y:S04]  /*2d00*/  STS [R3+0xa0], R96 ;  /* 0x0000a06003007388 */ /* 0x000fe80000000800 */
[----:B------:R-:W-:Y:S04]  /*2d10*/  STS [R200+0x8a0], R99 ;  /* 0x0008a063c8007388 */ /* 0x000fe80000000800 */
[----:B------:R-:W-:Y:S04]  /*2d20*/  STS [R3+0xc0], R100 ;  /* 0x0000c06403007388 */ /* 0x000fe80000000800 */
[----:B------:R-:W-:Y:S04]  /*2d30*/  STS [R200+0x8c0], R103 ;  /* 0x0008c067c8007388 */ /* 0x000fe80000000800 */
[----:B------:R-:W-:Y:S04]  /*2d40*/  STS [R3+0xe0], R104 ;  /* 0x0000e06803007388 */ /* 0x000fe80000000800 */
[----:B------:R-:W-:Y:S04]  /*2d50*/  STS [R200+0x8e0], R107 ;  /* 0x0008e06bc8007388 */ /* 0x000fe80000000800 */
[----:B------:R-:W-:Y:S06]  /*2d60*/  BAR.SYNC.DEFER_BLOCKING 0x0 ;  /* 0x0000000000007b1d */ /* 0x000fec0000010000 */
[----:B------:R-:W1:Y:S04]  /*2d70*/  LDS.128 R40, [R61] ;  /* 0x000000003d287984 */ /* 0x000e680000000c00 */
[----:B------:R-:W2:Y:S04]  /*2d80*/  LDS.128 R12, [R63+0x800] ;  /* 0x000800003f0c7984 */ /* 0x000ea80000000c00 */
[----:B------:R-:W1:Y:S04]  /*2d90*/  LDS.128 R16, [R65+0x1000] ;  /* 0x0010000041107984 */ /* 0x000e680000000c00 */
[----:B------:R-:W1:Y:S04]  /*2da0*/  LDS.128 R20, [R217+0x1800] ;  /* 0x00180000d9147984 */ /* 0x000e680000000c00 */
[----:B------:R-:W-:Y:S06]  /*2db0*/  BAR.SYNC.DEFER_BLOCKING 0x0 ;  /* 0x0000000000007b1d */ /* 0x000fec0000010000 */
[----:B------:R-:W-:Y:S04]  /*2dc0*/  STS [R3], R108 ;  /* 0x0000006c03007388 */ /* 0x000fe80000000800 */
[----:B------:R-:W-:Y:S04]  /*2dd0*/  STS [R200+0x800], R111 ;  /* 0x0008006fc8007388 */ /* 0x000fe80000000800 */
        /* <DEDUP_REMOVED lines=16> */
[----:B------:R-:W1:Y:S04]  /*2ee0*/  LDS.128 R48, [R63+0x800] ;  /* 0x000800003f307984 */ /* 0x000e680000000c00 */
        /* <DEDUP_REMOVED lines=17> */
[----:B------:R1:W-:Y:S04]  /*3000*/  STS [R3+0xe0], R168 ;  /* 0x0000e0a803007388 */ /* 0x0003e80000000800 */
[----:B------:R-:W-:Y:S01]  /*3010*/  STS [R200+0x8e0], R171 ;  /* 0x0008e0abc8007388 */ /* 0x000fe20000000800 */
[----:B-1----:R-:W-:-:S03]  /*3020*/  IMAD.WIDE R2, R56, R195, c[0x0][0x170] ;  /* 0x00005c0038027625 */ /* 0x002fc600078e02c3 */
[----:B------:R-:W-:Y:S01]  /*3030*/  BAR.SYNC.DEFER_BLOCKING 0x0 ;  /* 0x0000000000007b1d */ /* 0x000fe20000010000 */
[----:B------:R-:W-:Y:S01]  /*3040*/  IMAD.WIDE R56, R60, R195, c[0x0][0x170] ;  /* 0x00005c003c387625 */ /* 0x000fe200078e02c3 */
[----:B------:R-:W-:-:S04]  /*3050*/  LOP3.LUT R60, R194, 0x40, RZ, 0xfc, !PT ;  /* 0x00000040c23c7812 */ /* 0x000fc800078efcff */
[----:B------:R1:W-:Y:S01]  /*3060*/  @P1 STG.E.128 [R2.64], R32 ;  /* 0x0000002002001986 */ /* 0x0003e2000c101d06 */
[----:B------:R-:W-:-:S03]  /*3070*/  ISETP.LT.AND P1, PT, R66, 0x200, !P0 ;  /* 0x000002004200780c */ /* 0x000fc60004721270 */
[----:B---3--:R3:W-:Y:S01]  /*3080*/  @P2 STG.E.128 [R52.64], R36 ;  /* 0x0000002434002986 */ /* 0x0087e2000c101d06 */
[----:B------:R-:W-:-:S03]  /*3090*/  ISETP.LT.AND P2, PT, R64, 0x200, !P0 ;  /* 0x000002004000780c */ /* 0x000fc60004741270 */
[----:B----4-:R4:W-:Y:S01]  /*30a0*/  @P3 STG.E.128 [R54.64], R24 ;  /* 0x0000001836003986 */ /* 0x0109e2000c101d06 */
[----:B------:R-:W-:-:S03]  /*30b0*/  ISETP.LT.AND P3, PT, R62, 0x200, !P0 ;  /* 0x000002003e00780c */ /* 0x000fc60004761270 */
[----:B------:R2:W-:Y:S01]  /*30c0*/  @P4 STG.E.128 [R56.64], R28 ;  /* 0x0000001c38004986 */ /* 0x0005e2000c101d06 */
[----:B------:R-:W-:-:S03]  /*30d0*/  ISETP.LT.AND P4, PT, R60, 0x200, !P0 ;  /* 0x000002003c00780c */ /* 0x000fc60004781270 */
[----:B------:R-:W-:Y:S01]  /*30e0*/  @P5 STG.E.128 [R58.64], R40 ;  /* 0x000000283a005986 */ /* 0x000fe2000c101d06 */
[----:B------:R-:W-:Y:S01]  /*30f0*/  ISETP.LT.AND P5, PT, R0, 0x200, !P0 ;  /* 0x000002000000780c */ /* 0x000fe200047a1270 */
[--C-:B-1----:R-:W-:Y:S01]  /*3100*/  IMAD R2, R66, 0x1000, R193.reuse ;  /* 0x0000100042027824 */ /* 0x102fe200078e02c1 */
[C---:B------:R-:W-:Y:S01]  /*3110*/  LOP3.LUT R34, R194.reuse, 0x60, RZ, 0xfc, !PT ;  /* 0x00000060c2227812 */ /* 0x040fe200078efcff */
[----:B------:R-:W1:Y:S01]  /*3120*/  LDS.128 R40, [R61] ;  /* 0x000000003d287984 */ /* 0x000e620000000c00 */
[----:B------:R-:W-:Y:S01]  /*3130*/  LOP3.LUT R32, R194, 0x68, RZ, 0xfc, !PT ;  /* 0x00000068c2207812 */ /* 0x000fe200078efcff */
[----:B------:R-:W-:Y:S01]  /*3140*/  IMAD.WIDE R2, R2, R195, c[0x0][0x170] ;  /* 0x00005c0002027625 */ /* 0x000fe200078e02c3 */
[C---:B---3--:R-:W-:Y:S01]  /*3150*/  LOP3.LUT R38, R194.reuse, 0x50, RZ, 0xfc, !PT ;  /* 0x00000050c2267812 */ /* 0x048fe200078efcff */
[----:B------:R-:W3:Y:S01]  /*3160*/  LDS.128 R52, [R63+0x800] ;  /* 0x000800003f347984 */ /* 0x000ee20000000c00 */
[----:B------:R-:W-:Y:S01]  /*3170*/  LOP3.LUT R36, R194, 0x58, RZ, 0xfc, !PT ;  /* 0x00000058c2247812 */ /* 0x000fe200078efcff */
[----:B----4-:R-:W-:-:S02]  /*3180*/  IMAD R24, R64, 0x1000, R193 ;  /* 0x0000100040187824 */ /* 0x010fc400078e02c1 */
[----:B------:R-:W4:Y:S01]  /*3190*/  LDS.128 R64, [R65+0x1000] ;  /* 0x0010000041407984 */ /* 0x000f220000000c00 */
[--C-:B------:R-:W-:Y:S02]  /*31a0*/  IMAD R26, R62, 0x1000, R193.reuse ;  /* 0x000010003e1a7824 */ /* 0x100fe400078e02c1 */
[--C-:B--2---:R-:W-:Y:S01]  /*31b0*/  IMAD R28, R60, 0x1000, R193.reuse ;  /* 0x000010003c1c7824 */ /* 0x104fe200078e02c1 */
[----:B------:R2:W-:Y:S01]  /*31c0*/  @P1 STG.E.128 [R2.64], R12 ;  /* 0x0000000c02001986 */ /* 0x0005e2000c101d06 */
[----:B------:R-:W-:Y:S01]  /*31d0*/  IMAD R30, R0, 0x1000, R193 ;  /* 0x00001000001e7824 */ /* 0x000fe200078e02c1 */
[----:B------:R-:W-:Y:S01]  /*31e0*/  LOP3.LUT R0, R194, 0x78, RZ, 0xfc, !PT ;  /* 0x00000078c2007812 */ /* 0x000fe200078efcff */
[----:B------:R-:W-:Y:S01]  /*31f0*/  IMAD.WIDE R24, R24, R195, c[0x0][0x170] ;  /* 0x00005c0018187625 */ /* 0x000fe200078e02c3 */
[----:B------:R-:W-:-:S03]  /*3200*/  LOP3.LUT R194, R194, 0x70, RZ, 0xfc, !PT ;  /* 0x00000070c2c27812 */ /* 0x000fc600078efcff */
[-C--:B------:R-:W-:Y:S01]  /*3210*/  IMAD.WIDE R26, R26, R195.reuse, c[0x0][0x170] ;  /* 0x00005c001a1a7625 */ /* 0x080fe200078e02c3 */
[----:B------:R1:W-:Y:S01]  /*3220*/  @P2 STG.E.128 [R24.64], R16 ;  /* 0x0000001018002986 */ /* 0x0003e2000c101d06 */
[----:B------:R-:W-:Y:S02]  /*3230*/  ISETP.LT.AND P2, PT, R32, 0x200, !P0 ;  /* 0x000002002000780c */ /* 0x000fe40004741270 */
[-C--:B------:R-:W-:Y:S01]  /*3240*/  IMAD.WIDE R28, R28, R195.reuse, c[0x0][0x170] ;  /* 0x00005c001c1c7625 */ /* 0x080fe200078e02c3 */
[----:B------:R3:W-:Y:S01]  /*3250*/  @P3 STG.E.128 [R26.64], R20 ;  /* 0x000000141a003986 */ /* 0x0007e2000c101d06 */
[----:B------:R-:W-:Y:S02]  /*3260*/  ISETP.LT.AND P3, PT, R34, 0x200, !P0 ;  /* 0x000002002200780c */ /* 0x000fe40004761270 */
[----:B------:R-:W-:Y:S01]  /*3270*/  IMAD.WIDE R30, R30, R195, c[0x0][0x170] ;  /* 0x00005c001e1e7625 */ /* 0x000fe200078e02c3 */
[----:B------:R3:W-:Y:S01]  /*3280*/  @P4 STG.E.128 [R28.64], R44 ;  /* 0x0000002c1c004986 */ /* 0x0007e2000c101d06 */
[----:B------:R-:W-:-:S02]  /*3290*/  ISETP.LT.AND P4, PT, R36, 0x200, !P0 ;  /* 0x000002002400780c */ /* 0x000fc40004781270 */
[C-C-:B--2---:R-:W-:Y:S01]  /*32a0*/  IMAD R2, R38.reuse, 0x1000, R193.reuse ;  /* 0x0000100026027824 */ /* 0x144fe200078e02c1 */
[----:B------:R2:W-:Y:S01]  /*32b0*/  @P5 STG.E.128 [R30.64], R48 ;  /* 0x000000301e005986 */ /* 0x0005e2000c101d06 */
[----:B------:R-:W-:Y:S01]  /*32c0*/  ISETP.LT.AND P5, PT, R38, 0x200, !P0 ;  /* 0x000002002600780c */ /* 0x000fe200047a1270 */
[--C-:B------:R-:W-:Y:S01]  /*32d0*/  IMAD R12, R36, 0x1000, R193.reuse ;  /* 0x00001000240c7824 */ /* 0x100fe200078e02c1 */
[----:B------:R-:W-:Y:S01]  /*32e0*/  ISETP.LT.AND P1, PT, R194, 0x200, !P0 ;  /* 0x00000200c200780c */ /* 0x000fe20004721270 */
[--C-:B------:R-:W-:Y:S01]  /*32f0*/  IMAD R14, R34, 0x1000, R193.reuse ;  /* 0x00001000220e7824 */ /* 0x100fe200078e02c1 */
[----:B------:R-:W-:Y:S01]  /*3300*/  ISETP.LT.AND P0, PT, R0, 0x200, !P0 ;  /* 0x000002000000780c */ /* 0x000fe20004701270 */
[--C-:B-1----:R-:W-:Y:S02]  /*3310*/  IMAD R16, R32, 0x1000, R193.reuse ;  /* 0x0000100020107824 */ /* 0x102fe400078e02c1 */
[----:B------:R-:W-:Y:S02]  /*3320*/  IMAD R18, R194, 0x1000, R193 ;  /* 0x00001000c2127824 */ /* 0x000fe400078e02c1 */
[----:B------:R-:W-:-:S04]  /*3330*/  IMAD.WIDE R2, R2, R195, c[0x0][0x170] ;  /* 0x00005c0002027625 */ /* 0x000fc800078e02c3 */
[-C--:B------:R-:W-:Y:S01]  /*3340*/  IMAD.WIDE R12, R12, R195.reuse, c[0x0][0x170] ;  /* 0x00005c000c0c7625 */ /* 0x080fe200078e02c3 */
[----:B------:R2:W-:Y:S03]  /*3350*/  @P5 STG.E.128 [R2.64], R4 ;  /* 0x0000000402005986 */ /* 0x0005e6000c101d06 */
[-C--:B------:R-:W-:Y:S01]  /*3360*/  IMAD.WIDE R14, R14, R195.reuse, c[0x0][0x170] ;  /* 0x00005c000e0e7625 */ /* 0x080fe200078e02c3 */
[----:B------:R2:W-:Y:S03]  /*3370*/  @P4 STG.E.128 [R12.64], R8 ;  /* 0x000000080c004986 */ /* 0x0005e6000c101d06 */
[-C--:B------:R-:W-:Y:S01]  /*3380*/  IMAD.WIDE R16, R16, R195.reuse, c[0x0][0x170] ;  /* 0x00005c0010107625 */ /* 0x080fe200078e02c3 */
[----:B------:R2:W-:Y:S03]  /*3390*/  @P3 STG.E.128 [R14.64], R40 ;  /* 0x000000280e003986 */ /* 0x0005e6000c101d06 */
[----:B------:R-:W-:Y:S01]  /*33a0*/  IMAD.WIDE R18, R18, R195, c[0x0][0x170] ;  /* 0x00005c0012127625 */ /* 0x000fe200078e02c3 */
[----:B---3--:R2:W-:Y:S04]  /*33b0*/  @P2 STG.E.128 [R16.64], R52 ;  /* 0x0000003410002986 */ /* 0x0085e8000c101d06 */
[----:B----4-:R2:W-:Y:S01]  /*33c0*/  @P1 STG.E.128 [R18.64], R64 ;  /* 0x0000004012001986 */ /* 0x0105e2000c101d06 */
[----:B------:R-:W-:Y:S05]  /*33d0*/  @!P0 EXIT ;  /* 0x000000000000894d */ /* 0x000fea0003800000 */
[----:B------:R-:W1:Y:S01]  /*33e0*/  LDS.128 R216, [R217+0x1800] ;  /* 0x00180000d9d87984 */ /* 0x000e620000000c00 */
[----:B--2---:R-:W-:-:S04]  /*33f0*/  IMAD R2, R0, 0x1000, R193 ;  /* 0x0000100000027824 */ /* 0x004fc800078e02c1 */
[----:B------:R-:W-:-:S05]  /*3400*/  IMAD.WIDE R2, R2, R195, c[0x0][0x170] ;  /* 0x00005c0002027625 */ /* 0x000fca00078e02c3 */
[----:B-1----:R-:W-:Y:S01]  /*3410*/  STG.E.128 [R2.64], R216 ;  /* 0x000000d802007986 */ /* 0x002fe2000c101d06 */
[----:B------:R-:W-:Y:S05]  /*3420*/  EXIT ;  /* 0x000000000000794d */ /* 0x000fea0003800000 */
.L_x_1:
[----:B------:R-:W-:-:S00]  /*3430*/  BRA `(.L_x_1) ;  /* 0xfffffff000007947 */ /* 0x000fc0000383ffff */
[----:B------:R-:W-:-:S00]  /*3440*/  NOP ;  /* 0x0000000000007918 */ /* 0x000fc00000000000 */
        /* <DEDUP_REMOVED lines=11> */
.L_x_2:


//--------------------- .nv.shared.triton_tem_fused_clone_mm_4 --------------------------
	.section	.nv.shared.triton_tem_fused_clone_mm_4,"aw",@nobits
	.sectionflags	@""
	.align	16
